// auto-generated by cutlass_sweep.gemm — config: {"arch": "sm_100", "cluster_m": 1, "cluster_n": 1, "dtype": "e4m3", "dtype_b": "e5m2", "layout": "nt", "stages": 0, "tile_k": 128, "tile_m": 128, "tile_n": 128}
#include "cutlass/cutlass.h"
#include "cutlass/gemm/collective/collective_builder.hpp"
#include "cutlass/gemm/device/gemm_universal_adapter.h"
#include "cutlass/gemm/kernel/gemm_universal.hpp"
#include "cutlass/epilogue/collective/collective_builder.hpp"

using ElemA = cutlass::float_e4m3_t;
using ElemB = cutlass::float_e5m2_t;
using ElemCD = cutlass::float_e4m3_t;
using Acc  = float;
using TileShape    = cute::Shape<cute::_128, cute::_128, cute::_128>;
using ClusterShape = cute::Shape<cute::_1, cute::_1, cute::_1>;

using CollectiveEpilogue = typename cutlass::epilogue::collective::CollectiveBuilder<
    cutlass::arch::Sm100, cutlass::arch::OpClassTensorOp,
    TileShape, ClusterShape,
    cutlass::epilogue::collective::EpilogueTileAuto,
    Acc, Acc,
    ElemCD, cutlass::layout::RowMajor, 128 / cutlass::sizeof_bits<ElemCD>::value,
    ElemCD, cutlass::layout::RowMajor, 128 / cutlass::sizeof_bits<ElemCD>::value,
    cutlass::epilogue::collective::EpilogueScheduleAuto
  >::CollectiveOp;

using CollectiveMainloop = typename cutlass::gemm::collective::CollectiveBuilder<
    cutlass::arch::Sm100, cutlass::arch::OpClassTensorOp,
    ElemA, cutlass::layout::RowMajor, 128 / cutlass::sizeof_bits<ElemA>::value,
    ElemB, cutlass::layout::ColumnMajor, 128 / cutlass::sizeof_bits<ElemB>::value,
    Acc,
    TileShape, ClusterShape,
    cutlass::gemm::collective::StageCountAutoCarveout<static_cast<int>(sizeof(typename CollectiveEpilogue::SharedStorage))>,
    cutlass::gemm::collective::KernelScheduleAuto
  >::CollectiveOp;

using GemmKernel = cutlass::gemm::kernel::GemmUniversal<
    cute::Shape<int,int,int,int>,
    CollectiveMainloop,
    CollectiveEpilogue
>;
using Gemm = cutlass::gemm::device::GemmUniversalAdapter<GemmKernel>;

// Force the device kernel symbol into the cubin without needing a host main.
auto* _anchor = &cutlass::device_kernel<GemmKernel>;


// ===== COMPILED SASS (sm_100a) =====

	.target	sm_100a

	.elftype	@"ET_EXEC"


//--------------------- .note.nv.tkinfo           --------------------------
	.section	.note.nv.tkinfo,"",@"SHT_NOTE"
	.sectionflags	@"SHF_NOTE_NV_TKINFO"
	.tkinfo
        /*0018*/ 	.word	0x00000002
        /*0030*/ 	.string	""
        /*0030*/ 	.string	"ptxas"
        /*0030*/ 	.string	"Cuda compilation tools, release 13.0, V13.0.88"
        /*0030*/ 	.string	"Build cuda_13.0.r13.0/compiler.36424714_0"
        /*0030*/ 	.string	"-arch sm_100a -m 64 "



//--------------------- .note.nv.cuinfo           --------------------------
	.section	.note.nv.cuinfo,"",@"SHT_NOTE"
	.sectionflags	@"SHF_NOTE_NV_CUINFO"
        /*0018*/ 	.short	0x0002
        /*001a*/ 	.short	0x0064
        /*001c*/ 	.short	0x0082
	.zero		2


//--------------------- .nv.info                  --------------------------
	.section	.nv.info,"",@"SHT_CUDA_INFO"
	.align	4


	//----- nvinfo : EIATTR_REGCOUNT
	.align		4
        /*0000*/ 	.byte	0x04, 0x2f
        /*0002*/ 	.short	(.L_19 - .L_18)
	.align		4
.L_18:
        /*0004*/ 	.word	index@(_ZN7cutlass13device_kernelINS_4gemm6kernel13GemmUniversalIN4cute5tupleIJiiiiEEENS1_10collective13CollectiveMmaINS1_35MainloopSm100TmaUmmaWarpSpecializedILi6ELi2ELi4ENS5_IJNS4_1CILi1EEESB_SB_EEEEENS5_IJNSA_ILi128EEESE_SE_EEENS_12float_e4m3_tENS5_IJlSB_lEEENS_12float_e5m2_tESH_NS4_8TiledMMAINS4_8MMA_AtomIJNS4_10MMA_TraitsINS4_19SM100_MMA_F8F6F4_SSEJSG_SI_fSE_SE_NS4_17integral_constantINS4_4UMMA5MajorELSP_0EEESQ_NSN_INSO_7ScaleInELSR_0EEESS_EEEEEENS4_6LayoutISC_NS5_IJNSA_ILi0EEESW_SW_EEEEENS5_IJNS4_10UnderscoreESZ_SZ_EEEEENS4_13SM90_TMA_LOADENS4_14ComposedLayoutINS4_7SwizzleILi3ELi4ELi3EEENS4_18smem_ptr_flag_bitsILi8EEENSV_INS5_IJNSA_ILi8EEESE_EEENS5_IJSE_SB_EEEEEEEvNS4_8identityES12_S1C_vS1D_EENS_8epilogue10collective18CollectiveEpilogueINS1F_23Sm100TmaWarpSpecializedILi2ELi2ELi64ELb0ELb0EEEJSF_NS5_IJNSV_ISE_SB_EENSV_INSA_ILi64EEESB_EEEEESG_SH_SG_SH_NS1F_6fusion15FusionCallbacksIS1J_NS1O_17LinearCombinationISG_fSG_fLNS_15FloatRoundStyleE2EEESF_S1N_JEEENS4_5SM1004TMEM4LOAD26SM100_TMEM_LOAD_32dp32b64xES12_NS13_INS14_ILi2ELi4ELi3EEES17_NSV_INS5_IJS18_S1L_EEENS5_IJS1L_SB_EEEEEEENS4_39AutoVectorizingCopyWithAssumedAlignmentILi128EEENS4_14SM90_TMA_STOREES22_S24_S24_EEEvvEEEEvNT_6ParamsE)
        /*0008*/ 	.word	0x000000e0


	//----- nvinfo : EIATTR_FRAME_SIZE
	.align		4
.L_19:
        /*000c*/ 	.byte	0x04, 0x11
        /*000e*/ 	.short	(.L_21 - .L_20)
	.align		4
.L_20:
        /*0010*/ 	.word	index@($__internal_2_$__cuda_sm10x_tcgen05_guardrail_trap_unallocated_columns_being_dealloced)
        /*0014*/ 	.word	0x00000000


	//----- nvinfo : EIATTR_FRAME_SIZE
	.align		4
.L_21:
        /*0018*/ 	.byte	0x04, 0x11
        /*001a*/ 	.short	(.L_23 - .L_22)
	.align		4
.L_22:
        /*001c*/ 	.word	index@($__internal_1_$__cuda_sm10x_tcgen05_guardrail_trap_phase_invalid_during_alloc)
        /*0020*/ 	.word	0x00000000


	//----- nvinfo : EIATTR_FRAME_SIZE
	.align		4
.L_23:
        /*0024*/ 	.byte	0x04, 0x11
        /*0026*/ 	.short	(.L_25 - .L_24)
	.align		4
.L_24:
        /*0028*/ 	.word	index@($__internal_0_$__cuda_sm10x_tcgen05_guardrail_trap_col_being_dealloced_not_returned_by_alloc)
        /*002c*/ 	.word	0x00000000


	//----- nvinfo : EIATTR_FRAME_SIZE
	.align		4
.L_25:
        /*0030*/ 	.byte	0x04, 0x11
        /*0032*/ 	.short	(.L_27 - .L_26)
	.align		4
.L_26:
        /*0034*/ 	.word	index@(_ZN7cutlass13device_kernelINS_4gemm6kernel13GemmUniversalIN4cute5tupleIJiiiiEEENS1_10collective13CollectiveMmaINS1_35MainloopSm100TmaUmmaWarpSpecializedILi6ELi2ELi4ENS5_IJNS4_1CILi1EEESB_SB_EEEEENS5_IJNSA_ILi128EEESE_SE_EEENS_12float_e4m3_tENS5_IJlSB_lEEENS_12float_e5m2_tESH_NS4_8TiledMMAINS4_8MMA_AtomIJNS4_10MMA_TraitsINS4_19SM100_MMA_F8F6F4_SSEJSG_SI_fSE_SE_NS4_17integral_constantINS4_4UMMA5MajorELSP_0EEESQ_NSN_INSO_7ScaleInELSR_0EEESS_EEEEEENS4_6LayoutISC_NS5_IJNSA_ILi0EEESW_SW_EEEEENS5_IJNS4_10UnderscoreESZ_SZ_EEEEENS4_13SM90_TMA_LOADENS4_14ComposedLayoutINS4_7SwizzleILi3ELi4ELi3EEENS4_18smem_ptr_flag_bitsILi8EEENSV_INS5_IJNSA_ILi8EEESE_EEENS5_IJSE_SB_EEEEEEEvNS4_8identityES12_S1C_vS1D_EENS_8epilogue10collective18CollectiveEpilogueINS1F_23Sm100TmaWarpSpecializedILi2ELi2ELi64ELb0ELb0EEEJSF_NS5_IJNSV_ISE_SB_EENSV_INSA_ILi64EEESB_EEEEESG_SH_SG_SH_NS1F_6fusion15FusionCallbacksIS1J_NS1O_17LinearCombinationISG_fSG_fLNS_15FloatRoundStyleE2EEESF_S1N_JEEENS4_5SM1004TMEM4LOAD26SM100_TMEM_LOAD_32dp32b64xES12_NS13_INS14_ILi2ELi4ELi3EEES17_NSV_INS5_IJS18_S1L_EEENS5_IJS1L_SB_EEEEEEENS4_39AutoVectorizingCopyWithAssumedAlignmentILi128EEENS4_14SM90_TMA_STOREES22_S24_S24_EEEvvEEEEvNT_6ParamsE)
        /*0038*/ 	.word	0x00000000


	//----- nvinfo : EIATTR_MIN_STACK_SIZE
	.align		4
.L_27:
        /*003c*/ 	.byte	0x04, 0x12
        /*003e*/ 	.short	(.L_29 - .L_28)
	.align		4
.L_28:
        /*0040*/ 	.word	index@(_ZN7cutlass13device_kernelINS_4gemm6kernel13GemmUniversalIN4cute5tupleIJiiiiEEENS1_10collective13CollectiveMmaINS1_35MainloopSm100TmaUmmaWarpSpecializedILi6ELi2ELi4ENS5_IJNS4_1CILi1EEESB_SB_EEEEENS5_IJNSA_ILi128EEESE_SE_EEENS_12float_e4m3_tENS5_IJlSB_lEEENS_12float_e5m2_tESH_NS4_8TiledMMAINS4_8MMA_AtomIJNS4_10MMA_TraitsINS4_19SM100_MMA_F8F6F4_SSEJSG_SI_fSE_SE_NS4_17integral_constantINS4_4UMMA5MajorELSP_0EEESQ_NSN_INSO_7ScaleInELSR_0EEESS_EEEEEENS4_6LayoutISC_NS5_IJNSA_ILi0EEESW_SW_EEEEENS5_IJNS4_10UnderscoreESZ_SZ_EEEEENS4_13SM90_TMA_LOADENS4_14ComposedLayoutINS4_7SwizzleILi3ELi4ELi3EEENS4_18smem_ptr_flag_bitsILi8EEENSV_INS5_IJNSA_ILi8EEESE_EEENS5_IJSE_SB_EEEEEEEvNS4_8identityES12_S1C_vS1D_EENS_8epilogue10collective18CollectiveEpilogueINS1F_23Sm100TmaWarpSpecializedILi2ELi2ELi64ELb0ELb0EEEJSF_NS5_IJNSV_ISE_SB_EENSV_INSA_ILi64EEESB_EEEEESG_SH_SG_SH_NS1F_6fusion15FusionCallbacksIS1J_NS1O_17LinearCombinationISG_fSG_fLNS_15FloatRoundStyleE2EEESF_S1N_JEEENS4_5SM1004TMEM4LOAD26SM100_TMEM_LOAD_32dp32b64xES12_NS13_INS14_ILi2ELi4ELi3EEES17_NSV_INS5_IJS18_S1L_EEENS5_IJS1L_SB_EEEEEEENS4_39AutoVectorizingCopyWithAssumedAlignmentILi128EEENS4_14SM90_TMA_STOREES22_S24_S24_EEEvvEEEEvNT_6ParamsE)
        /*0044*/ 	.word	0x00000000
.L_29:


//--------------------- .nv.compat                --------------------------
	.section	.nv.compat,"",@"SHT_CUDA_COMPAT_INFO"
	.align	4
        /*0000*/ 	.byte	0x02, 0x09, 0x01, 0x00, 0x02, 0x02, 0x02, 0x00, 0x02, 0x05, 0x05, 0x00, 0x03, 0x07, 0x01, 0x01
        /*0010*/ 	.byte	0x02, 0x03, 0x01, 0x00, 0x02, 0x06, 0x01, 0x00, 0x04, 0x0b, 0x08, 0x00, 0x09, 0x00, 0x00, 0x00
        /*0020*/ 	.byte	0x00, 0x00, 0x00, 0x00


//--------------------- .nv.info._ZN7cutlass13device_kernelINS_4gemm6kernel13GemmUniversalIN4cute5tupleIJiiiiEEENS1_10collective13CollectiveMmaINS1_35MainloopSm100TmaUmmaWarpSpecializedILi6ELi2ELi4ENS5_IJNS4_1CILi1EEESB_SB_EEEEENS5_IJNSA_ILi128EEESE_SE_EEENS_12float_e4m3_tENS5_IJlSB_lEEENS_12float_e5m2_tESH_NS4_8TiledMMAINS4_8MMA_AtomIJNS4_10MMA_TraitsINS4_19SM100_MMA_F8F6F4_SSEJSG_SI_fSE_SE_NS4_17integral_constantINS4_4UMMA5MajorELSP_0EEESQ_NSN_INSO_7ScaleInELSR_0EEESS_EEEEEENS4_6LayoutISC_NS5_IJNSA_ILi0EEESW_SW_EEEEENS5_IJNS4_10UnderscoreESZ_SZ_EEEEENS4_13SM90_TMA_LOADENS4_14ComposedLayoutINS4_7SwizzleILi3ELi4ELi3EEENS4_18smem_ptr_flag_bitsILi8EEENSV_INS5_IJNSA_ILi8EEESE_EEENS5_IJSE_SB_EEEEEEEvNS4_8identityES12_S1C_vS1D_EENS_8epilogue10collective18CollectiveEpilogueINS1F_23Sm100TmaWarpSpecializedILi2ELi2ELi64ELb0ELb0EEEJSF_NS5_IJNSV_ISE_SB_EENSV_INSA_ILi64EEESB_EEEEESG_SH_SG_SH_NS1F_6fusion15FusionCallbacksIS1J_NS1O_17LinearCombinationISG_fSG_fLNS_15FloatRoundStyleE2EEESF_S1N_JEEENS4_5SM1004TMEM4LOAD26SM100_TMEM_LOAD_32dp32b64xES12_NS13_INS14_ILi2ELi4ELi3EEES17_NSV_INS5_IJS18_S1L_EEENS5_IJS1L_SB_EEEEEEENS4_39AutoVectorizingCopyWithAssumedAlignmentILi128EEENS4_14SM90_TMA_STOREES22_S24_S24_EEEvvEEEEvNT_6ParamsE --------------------------
	.section	.nv.info._ZN7cutlass13device_kernelINS_4gemm6kernel13GemmUniversalIN4cute5tupleIJiiiiEEENS1_10collective13CollectiveMmaINS1_35MainloopSm100TmaUmmaWarpSpecializedILi6ELi2ELi4ENS5_IJNS4_1CILi1EEESB_SB_EEEEENS5_IJNSA_ILi128EEESE_SE_EEENS_12float_e4m3_tENS5_IJlSB_lEEENS_12float_e5m2_tESH_NS4_8TiledMMAINS4_8MMA_AtomIJNS4_10MMA_TraitsINS4_19SM100_MMA_F8F6F4_SSEJSG_SI_fSE_SE_NS4_17integral_constantINS4_4UMMA5MajorELSP_0EEESQ_NSN_INSO_7ScaleInELSR_0EEESS_EEEEEENS4_6LayoutISC_NS5_IJNSA_ILi0EEESW_SW_EEEEENS5_IJNS4_10UnderscoreESZ_SZ_EEEEENS4_13SM90_TMA_LOADENS4_14ComposedLayoutINS4_7SwizzleILi3ELi4ELi3EEENS4_18smem_ptr_flag_bitsILi8EEENSV_INS5_IJNSA_ILi8EEESE_EEENS5_IJSE_SB_EEEEEEEvNS4_8identityES12_S1C_vS1D_EENS_8epilogue10collective18CollectiveEpilogueINS1F_23Sm100TmaWarpSpecializedILi2ELi2ELi64ELb0ELb0EEEJSF_NS5_IJNSV_ISE_SB_EENSV_INSA_ILi64EEESB_EEEEESG_SH_SG_SH_NS1F_6fusion15FusionCallbacksIS1J_NS1O_17LinearCombinationISG_fSG_fLNS_15FloatRoundStyleE2EEESF_S1N_JEEENS4_5SM1004TMEM4LOAD26SM100_TMEM_LOAD_32dp32b64xES12_NS13_INS14_ILi2ELi4ELi3EEES17_NSV_INS5_IJS18_S1L_EEENS5_IJS1L_SB_EEEEEEENS4_39AutoVectorizingCopyWithAssumedAlignmentILi128EEENS4_14SM90_TMA_STOREES22_S24_S24_EEEvvEEEEvNT_6ParamsE,"",@"SHT_CUDA_INFO"
	.sectionflags	@""
	.align	4


	//----- nvinfo : EIATTR_CUDA_API_VERSION
	.align		4
        /*0000*/ 	.byte	0x04, 0x37
        /*0002*/ 	.short	(.L_31 - .L_30)
.L_30:
        /*0004*/ 	.word	0x00000082


	//----- nvinfo : EIATTR_KPARAM_INFO
	.align		4
.L_31:
        /*0008*/ 	.byte	0x04, 0x17
        /*000a*/ 	.short	(.L_33 - .L_32)
.L_32:
        /*000c*/ 	.word	0x00000000
        /*0010*/ 	.short	0x0000
        /*0012*/ 	.short	0x0000
        /*0014*/ 	.byte	0x00, 0xf0, 0x01, 0x20


	//----- nvinfo : EIATTR_AT_ENTRY_FRAGMENTS
	.align		4
.L_33:
        /*0018*/ 	.byte	0x04, 0x4f
        /*001a*/ 	.short	(.L_35 - .L_34)


	//   ....[0]....
.L_34:
        /*001c*/ 	.word	0x00000006


	//----- nvinfo : EIATTR_RESERVED_SMEM_USED
	.align		4
.L_35:
        /*0020*/ 	.byte	0x01, 0x41
	.zero		2


	//----- nvinfo : EIATTR_SPARSE_MMA_MASK
	.align		4
        /*0024*/ 	.byte	0x03, 0x50
        /*0026*/ 	.short	0x0000


	//----- nvinfo : EIATTR_TCGEN05_1CTA_USED
	.align		4
        /*0028*/ 	.byte	0x01, 0x51
	.zero		2


	//----- nvinfo : EIATTR_MAXREG_COUNT
	.align		4
        /*002c*/ 	.byte	0x03, 0x1b
        /*002e*/ 	.short	0x00ff


	//----- nvinfo : EIATTR_NUM_BARRIERS
	.align		4
        /*0030*/ 	.byte	0x02, 0x4c
        /*0032*/ 	.byte	0x07
	.zero		1


	//----- nvinfo : EIATTR_EXTERNS
	.align		4
        /*0034*/ 	.byte	0x04, 0x0f
        /*0036*/ 	.short	(.L_37 - .L_36)


	//   ....[0]....
	.align		4
.L_36:
        /*0038*/ 	.word	index@(__assertfail)


	//----- nvinfo : EIATTR_MERCURY_ISA_VERSION
	.align		4
.L_37:
        /*003c*/ 	.byte	0x03, 0x5f
        /*003e*/ 	.short	0x0101


	//----- nvinfo : EIATTR_INT_WARP_WIDE_INSTR_OFFSETS
	.align		4
        /*0040*/ 	.byte	0x04, 0x31
        /*0042*/ 	.short	(.L_39 - .L_38)


	//   ....[0]....
.L_38:
        /*0044*/ 	.word	0x00001dc0


	//   ....[1]....
        /*0048*/ 	.word	0x00003930


	//   ....[2]....
        /*004c*/ 	.word	0x00003950


	//   ....[3]....
        /*0050*/ 	.word	0x00003980


	//   ....[4]....
        /*0054*/ 	.word	0x000042b0


	//   ....[5]....
        /*0058*/ 	.word	0x00004320


	//   ....[6]....
        /*005c*/ 	.word	0x00004500


	//   ....[7]....
        /*0060*/ 	.word	0x00004660


	//----- nvinfo : EIATTR_COOP_GROUP_MASK_REGIDS
	.align		4
.L_39:
        /*0064*/ 	.byte	0x04, 0x29
        /*0066*/ 	.short	(.L_41 - .L_40)


	//   ....[0]....
.L_40:
        /*0068*/ 	.word	0xffffffff


	//   ....[1]....
        /*006c*/ 	.word	0xffffffff


	//   ....[2]....
        /*0070*/ 	.word	0xffffffff


	//   ....[3]....
        /*0074*/ 	.word	0xffffffff


	//   ....[4]....
        /*0078*/ 	.word	0xffffffff


	//   ....[5]....
        /*007c*/ 	.word	0xffffffff


	//   ....[6]....
        /*0080*/ 	.word	0xffffffff


	//   ....[7]....
        /*0084*/ 	.word	0xffffffff


	//   ....[8]....
        /*0088*/ 	.word	0xffffffff


	//   ....[9]....
        /*008c*/ 	.word	0xffffffff


	//   ....[10]....
        /*0090*/ 	.word	0xffffffff


	//   ....[11]....
        /*0094*/ 	.word	0xffffffff


	//   ....[12]....
        /*0098*/ 	.word	0xffffffff


	//----- nvinfo : EIATTR_COOP_GROUP_INSTR_OFFSETS
	.align		4
.L_41:
        /*009c*/ 	.byte	0x04, 0x28
        /*009e*/ 	.short	(.L_43 - .L_42)


	//   ....[0]....
.L_42:
        /*00a0*/ 	.word	0x00000090


	//   ....[1]....
        /*00a4*/ 	.word	0x000004d0


	//   ....[2]....
        /*00a8*/ 	.word	0x00000680


	//   ....[3]....
        /*00ac*/ 	.word	0x000007e0


	//   ....[4]....
        /*00b0*/ 	.word	0x000008e0


	//   ....[5]....
        /*00b4*/ 	.word	0x00000a50


	//   ....[6]....
        /*00b8*/ 	.word	0x00000bf0


	//   ....[7]....
        /*00bc*/ 	.word	0x00001ca0


	//   ....[8]....
        /*00c0*/ 	.word	0x00002ba0


	//   ....[9]....
        /*00c4*/ 	.word	0x00002db0


	//   ....[10]....
        /*00c8*/ 	.word	0x00002de0


	//   ....[11]....
        /*00cc*/ 	.word	0x00003810


	//   ....[12]....
        /*00d0*/ 	.word	0x00003a40


	//----- nvinfo : EIATTR_VRC_CTA_INIT_COUNT
	.align		4
.L_43:
        /*00d4*/ 	.byte	0x02, 0x4a
        /*00d6*/ 	.byte	0x80
	.zero		1


	//----- nvinfo : EIATTR_SYSCALL_OFFSETS
	.align		4
        /*00d8*/ 	.byte	0x04, 0x46
        /*00da*/ 	.short	(.L_45 - .L_44)


	//   ....[0]....
.L_44:
        /*00dc*/ 	.word	0x00005090


	//   ....[1]....
        /*00e0*/ 	.word	0x000051d0


	//   ....[2]....
        /*00e4*/ 	.word	0x00005a30


	//   ....[3]....
        /*00e8*/ 	.word	0x00007040


	//----- nvinfo : EIATTR_MBARRIER_INSTR_OFFSETS
	.align		4
.L_45:
        /*00ec*/ 	.byte	0x04, 0x39
        /*00ee*/ 	.short	(.L_47 - .L_46)


	//   ....[0]....
.L_46:
        /*00f0*/ 	.word	0x000005b0
        /*00f4*/ 	.word	0x000000ff
        /*00f8*/ 	.word	0x00000000
        /*00fc*/ 	.short	0x0100
        /*00fe*/ 	.byte	0x05
	.zero		1


	//   ....[1]....
        /*0100*/ 	.word	0x000005c0
        /*0104*/ 	.word	0x000000ff
        /*0108*/ 	.word	0x00000030
        /*010c*/ 	.short	0x0100
        /*010e*/ 	.byte	0x05
	.zero		1


	//   ....[2]....
        /*0110*/ 	.word	0x000005d0
        /*0114*/ 	.word	0x000000ff
        /*0118*/ 	.word	0x00000008
        /*011c*/ 	.short	0x0100
        /*011e*/ 	.byte	0x05
	.zero		1


	//   ....[3]....
        /*0120*/ 	.word	0x000005e0
        /*0124*/ 	.word	0x000000ff
        /*0128*/ 	.word	0x00000038
        /*012c*/ 	.short	0x0100
        /*012e*/ 	.byte	0x05
	.zero		1


	//   ....[4]....
        /*0130*/ 	.word	0x000005f0
        /*0134*/ 	.word	0x000000ff
        /*0138*/ 	.word	0x00000010
        /*013c*/ 	.short	0x0100
        /*013e*/ 	.byte	0x05
	.zero		1


	//   ....[5]....
        /*0140*/ 	.word	0x00000600
        /*0144*/ 	.word	0x000000ff
        /*0148*/ 	.word	0x00000040
        /*014c*/ 	.short	0x0100
        /*014e*/ 	.byte	0x05
	.zero		1


	//   ....[6]....
        /*0150*/ 	.word	0x00000610
        /*0154*/ 	.word	0x000000ff
        /*0158*/ 	.word	0x00000018
        /*015c*/ 	.short	0x0100
        /*015e*/ 	.byte	0x05
	.zero		1


	//   ....[7]....
        /*0160*/ 	.word	0x00000620
        /*0164*/ 	.word	0x000000ff
        /*0168*/ 	.word	0x00000048
        /*016c*/ 	.short	0x0100
        /*016e*/ 	.byte	0x05
	.zero		1


	//   ....[8]....
        /*0170*/ 	.word	0x00000630
        /*0174*/ 	.word	0x000000ff
        /*0178*/ 	.word	0x00000020
        /*017c*/ 	.short	0x0100
        /*017e*/ 	.byte	0x05
	.zero		1


	//   ....[9]....
        /*0180*/ 	.word	0x00000640
        /*0184*/ 	.word	0x000000ff
        /*0188*/ 	.word	0x00000050
        /*018c*/ 	.short	0x0100
        /*018e*/ 	.byte	0x05
	.zero		1


	//   ....[10]....
        /*0190*/ 	.word	0x00000650
        /*0194*/ 	.word	0x000000ff
        /*0198*/ 	.word	0x00000028
        /*019c*/ 	.short	0x0100
        /*019e*/ 	.byte	0x05
	.zero		1


	//   ....[11]....
        /*01a0*/ 	.word	0x00000660
        /*01a4*/ 	.word	0x000000ff
        /*01a8*/ 	.word	0x00000058
        /*01ac*/ 	.short	0x0100
        /*01ae*/ 	.byte	0x05
	.zero		1


	//   ....[12]....
        /*01b0*/ 	.word	0x00000790
        /*01b4*/ 	.word	0x000000ff
        /*01b8*/ 	.word	0x00000060
        /*01bc*/ 	.short	0x0100
        /*01be*/ 	.byte	0x07
	.zero		1


	//   ....[13]....
        /*01c0*/ 	.word	0x000007a0
        /*01c4*/ 	.word	0x000000ff
        /*01c8*/ 	.word	0x00000070
        /*01cc*/ 	.short	0x0100
        /*01ce*/ 	.byte	0x07
	.zero		1


	//   ....[14]....
        /*01d0*/ 	.word	0x000007b0
        /*01d4*/ 	.word	0x000000ff
        /*01d8*/ 	.word	0x00000068
        /*01dc*/ 	.short	0x0100
        /*01de*/ 	.byte	0x07
	.zero		1


	//   ....[15]....
        /*01e0*/ 	.word	0x000007c0
        /*01e4*/ 	.word	0x000000ff
        /*01e8*/ 	.word	0x00000078
        /*01ec*/ 	.short	0x0100
        /*01ee*/ 	.byte	0x07
	.zero		1


	//   ....[16]....
        /*01f0*/ 	.word	0x000008b0
        /*01f4*/ 	.word	0x000000ff
        /*01f8*/ 	.word	0x00000080
        /*01fc*/ 	.short	0x0100
        /*01fe*/ 	.byte	0x05
	.zero		1


	//   ....[17]....
        /*0200*/ 	.word	0x000008c0
        /*0204*/ 	.word	0x000000ff
        /*0208*/ 	.word	0x00000088
        /*020c*/ 	.short	0x0100
        /*020e*/ 	.byte	0x05
	.zero		1


	//   ....[18]....
        /*0210*/ 	.word	0x00000a00
        /*0214*/ 	.word	0x000000ff
        /*0218*/ 	.word	0x00000090
        /*021c*/ 	.short	0x0100
        /*021e*/ 	.byte	0x05
	.zero		1


	//   ....[19]....
        /*0220*/ 	.word	0x00000a10
        /*0224*/ 	.word	0x000000ff
        /*0228*/ 	.word	0x000000a0
        /*022c*/ 	.short	0x0100
        /*022e*/ 	.byte	0x05
	.zero		1


	//   ....[20]....
        /*0230*/ 	.word	0x00000a20
        /*0234*/ 	.word	0x000000ff
        /*0238*/ 	.word	0x00000098
        /*023c*/ 	.short	0x0100
        /*023e*/ 	.byte	0x05
	.zero		1


	//   ....[21]....
        /*0240*/ 	.word	0x00000a30
        /*0244*/ 	.word	0x000000ff
        /*0248*/ 	.word	0x000000a8
        /*024c*/ 	.short	0x0100
        /*024e*/ 	.byte	0x05
	.zero		1


	//   ....[22]....
        /*0250*/ 	.word	0x00000b60
        /*0254*/ 	.word	0x000000ff
        /*0258*/ 	.word	0x000000b0
        /*025c*/ 	.short	0x0100
        /*025e*/ 	.byte	0x07
	.zero		1


	//   ....[23]....
        /*0260*/ 	.word	0x00000b70
        /*0264*/ 	.word	0x000000ff
        /*0268*/ 	.word	0x000000d0
        /*026c*/ 	.short	0x0100
        /*026e*/ 	.byte	0x07
	.zero		1


	//   ....[24]....
        /*0270*/ 	.word	0x00000b80
        /*0274*/ 	.word	0x000000ff
        /*0278*/ 	.word	0x000000b8
        /*027c*/ 	.short	0x0100
        /*027e*/ 	.byte	0x07
	.zero		1


	//   ....[25]....
        /*0280*/ 	.word	0x00000b90
        /*0284*/ 	.word	0x000000ff
        /*0288*/ 	.word	0x000000d8
        /*028c*/ 	.short	0x0100
        /*028e*/ 	.byte	0x07
	.zero		1


	//   ....[26]....
        /*0290*/ 	.word	0x00000ba0
        /*0294*/ 	.word	0x000000ff
        /*0298*/ 	.word	0x000000c0
        /*029c*/ 	.short	0x0100
        /*029e*/ 	.byte	0x07
	.zero		1


	//   ....[27]....
        /*02a0*/ 	.word	0x00000bb0
        /*02a4*/ 	.word	0x000000ff
        /*02a8*/ 	.word	0x000000e0
        /*02ac*/ 	.short	0x0100
        /*02ae*/ 	.byte	0x07
	.zero		1


	//   ....[28]....
        /*02b0*/ 	.word	0x00000bc0
        /*02b4*/ 	.word	0x000000ff
        /*02b8*/ 	.word	0x000000c8
        /*02bc*/ 	.short	0x0100
        /*02be*/ 	.byte	0x07
	.zero		1


	//   ....[29]....
        /*02c0*/ 	.word	0x00000bd0
        /*02c4*/ 	.word	0x000000ff
        /*02c8*/ 	.word	0x000000e8
        /*02cc*/ 	.short	0x0100
        /*02ce*/ 	.byte	0x07
	.zero		1


	//   ....[30]....
        /*02d0*/ 	.word	0x00000cc0
        /*02d4*/ 	.word	0x000000ff
        /*02d8*/ 	.word	0x000000f0
        /*02dc*/ 	.short	0x0100
        /*02de*/ 	.byte	0x05
	.zero		1


	//   ....[31]....
        /*02e0*/ 	.word	0x00000cd0
        /*02e4*/ 	.word	0x000000ff
        /*02e8*/ 	.word	0x00000100
        /*02ec*/ 	.short	0x0100
        /*02ee*/ 	.byte	0x05
	.zero		1


	//   ....[32]....
        /*02f0*/ 	.word	0x00000ce0
        /*02f4*/ 	.word	0x000000ff
        /*02f8*/ 	.word	0x000000f8
        /*02fc*/ 	.short	0x0100
        /*02fe*/ 	.byte	0x05
	.zero		1


	//   ....[33]....
        /*0300*/ 	.word	0x00000cf0
        /*0304*/ 	.word	0x000000ff
        /*0308*/ 	.word	0x00000108
        /*030c*/ 	.short	0x0100
        /*030e*/ 	.byte	0x05
	.zero		1


	//   ....[34]....
        /*0310*/ 	.word	0x000015c0
        /*0314*/ 	.word	0x00000003
        /*0318*/ 	.word	0x00000100
        /*031c*/ 	.short	0x010a
        /*031e*/ 	.byte	0xff
	.zero		1


	//   ....[35]....
        /*0320*/ 	.word	0x000015f0
        /*0324*/ 	.word	0x00000003
        /*0328*/ 	.word	0x000000f0
        /*032c*/ 	.short	0x0101
        /*032e*/ 	.byte	0xff
	.zero		1


	//   ....[36]....
        /*0330*/ 	.word	0x000016c0
        /*0334*/ 	.word	0x000000ff
        /*0338*/ 	.word	0x00000030
        /*033c*/ 	.short	0x010a
        /*033e*/ 	.byte	0x08
	.zero		1


	//   ....[37]....
        /*0340*/ 	.word	0x00001760
        /*0344*/ 	.word	0x000000ff
        /*0348*/ 	.word	0x00000030
        /*034c*/ 	.short	0x010a
        /*034e*/ 	.byte	0x21
	.zero		1


	//   ....[38]....
        /*0350*/ 	.word	0x000018c0
        /*0354*/ 	.word	0x000000ff
        /*0358*/ 	.word	0x00000030
        /*035c*/ 	.short	0x010a
        /*035e*/ 	.byte	0x08
	.zero		1


	//   ....[39]....
        /*0360*/ 	.word	0x000019b0
        /*0364*/ 	.word	0x000000ff
        /*0368*/ 	.word	0x00000088
        /*036c*/ 	.short	0x0101
        /*036e*/ 	.byte	0x04
	.zero		1


	//   ....[40]....
        /*0370*/ 	.word	0x000019d0
        /*0374*/ 	.word	0x000000ff
        /*0378*/ 	.word	0x00000030
        /*037c*/ 	.short	0x010a
        /*037e*/ 	.byte	0x08
	.zero		1


	//   ....[41]....
        /*0380*/ 	.word	0x00001a50
        /*0384*/ 	.word	0x000000ff
        /*0388*/ 	.word	0x00000030
        /*038c*/ 	.short	0x010a
        /*038e*/ 	.byte	0x11
	.zero		1


	//   ....[42]....
        /*0390*/ 	.word	0x00001bb0
        /*0394*/ 	.word	0x000000ff
        /*0398*/ 	.word	0x00000030
        /*039c*/ 	.short	0x010a
        /*039e*/ 	.byte	0x08
	.zero		1


	//   ....[43]....
        /*03a0*/ 	.word	0x00001cd0
        /*03a4*/ 	.word	0x00000002
        /*03a8*/ 	.word	0x00000090
        /*03ac*/ 	.short	0x010a
        /*03ae*/ 	.byte	0xff
	.zero		1


	//   ....[44]....
        /*03b0*/ 	.word	0x00001d90
        /*03b4*/ 	.word	0x00000002
        /*03b8*/ 	.word	0x00000000
        /*03bc*/ 	.short	0x0101
        /*03be*/ 	.byte	0xff
	.zero		1


	//   ....[45]....
        /*03c0*/ 	.word	0x000022f0
        /*03c4*/ 	.word	0x000000ff
        /*03c8*/ 	.word	0x00000000
        /*03cc*/ 	.short	0x010a
        /*03ce*/ 	.byte	0x05
	.zero		1


	//   ....[46]....
        /*03d0*/ 	.word	0x00002380
        /*03d4*/ 	.word	0x000000ff
        /*03d8*/ 	.word	0x00000000
        /*03dc*/ 	.short	0x010a
        /*03de*/ 	.byte	0x05
	.zero		1


	//   ....[47]....
        /*03e0*/ 	.word	0x00002410
        /*03e4*/ 	.word	0x000000ff
        /*03e8*/ 	.word	0x00000000
        /*03ec*/ 	.short	0x010a
        /*03ee*/ 	.byte	0x05
	.zero		1


	//   ....[48]....
        /*03f0*/ 	.word	0x000024a0
        /*03f4*/ 	.word	0x000000ff
        /*03f8*/ 	.word	0x00000000
        /*03fc*/ 	.short	0x010a
        /*03fe*/ 	.byte	0x05
	.zero		1


	//   ....[49]....
        /*0400*/ 	.word	0x00002530
        /*0404*/ 	.word	0x000000ff
        /*0408*/ 	.word	0x00000000
        /*040c*/ 	.short	0x010a
        /*040e*/ 	.byte	0x05
	.zero		1


	//   ....[50]....
        /*0410*/ 	.word	0x000025d0
        /*0414*/ 	.word	0x00000000
        /*0418*/ 	.word	0x00000000
        /*041c*/ 	.short	0x010a
        /*041e*/ 	.byte	0xff
	.zero		1


	//   ....[51]....
        /*0420*/ 	.word	0x000026f0
        /*0424*/ 	.word	0x00000000
        /*0428*/ 	.word	0x000000f0
        /*042c*/ 	.short	0x010a
        /*042e*/ 	.byte	0xff
	.zero		1


	//   ....[52]....
        /*0430*/ 	.word	0x00002750
        /*0434*/ 	.word	0x00000004
        /*0438*/ 	.word	0x00000000
        /*043c*/ 	.short	0x0101
        /*043e*/ 	.byte	0xff
	.zero		1


	//   ....[53]....
        /*0440*/ 	.word	0x00002770
        /*0444*/ 	.word	0x000000ff
        /*0448*/ 	.word	0x000000a0
        /*044c*/ 	.short	0x010a
        /*044e*/ 	.byte	0x05
	.zero		1


	//   ....[54]....
        /*0450*/ 	.word	0x00002890
        /*0454*/ 	.word	0x00000000
        /*0458*/ 	.word	0x00000090
        /*045c*/ 	.short	0x010a
        /*045e*/ 	.byte	0xff
	.zero		1


	//   ....[55]....
        /*0460*/ 	.word	0x000029a0
        /*0464*/ 	.word	0x00000000
        /*0468*/ 	.word	0x00000000
        /*046c*/ 	.short	0x0101
        /*046e*/ 	.byte	0xff
	.zero		1


	//   ....[56]....
        /*0470*/ 	.word	0x00002a30
        /*0474*/ 	.word	0x000000ff
        /*0478*/ 	.word	0x000000a0
        /*047c*/ 	.short	0x0106
        /*047e*/ 	.byte	0x05
	.zero		1


	//   ....[57]....
        /*0480*/ 	.word	0x00002a50
        /*0484*/ 	.word	0x000000ff
        /*0488*/ 	.word	0x000000a0
        /*048c*/ 	.short	0x010a
        /*048e*/ 	.byte	0x05
	.zero		1


	//   ....[58]....
        /*0490*/ 	.word	0x00002ae0
        /*0494*/ 	.word	0x000000ff
        /*0498*/ 	.word	0x000000a0
        /*049c*/ 	.short	0x0106
        /*049e*/ 	.byte	0x04
	.zero		1


	//   ....[59]....
        /*04a0*/ 	.word	0x00002b20
        /*04a4*/ 	.word	0x00000000
        /*04a8*/ 	.word	0x000000a0
        /*04ac*/ 	.short	0x010a
        /*04ae*/ 	.byte	0xff
	.zero		1


	//   ....[60]....
        /*04b0*/ 	.word	0x00003060
        /*04b4*/ 	.word	0x00000000
        /*04b8*/ 	.word	0x00000090
        /*04bc*/ 	.short	0x010a
        /*04be*/ 	.byte	0xff
	.zero		1


	//   ....[61]....
        /*04c0*/ 	.word	0x00003170
        /*04c4*/ 	.word	0x00000003
        /*04c8*/ 	.word	0x00000000
        /*04cc*/ 	.short	0x0101
        /*04ce*/ 	.byte	0xff
	.zero		1


	//   ....[62]....
        /*04d0*/ 	.word	0x00003180
        /*04d4*/ 	.word	0x000000ff
        /*04d8*/ 	.word	0x00000000
        /*04dc*/ 	.short	0x010a
        /*04de*/ 	.byte	0x06
	.zero		1


	//   ....[63]....
        /*04e0*/ 	.word	0x000031a0
        /*04e4*/ 	.word	0x000000ff
        /*04e8*/ 	.word	0x000000d0
        /*04ec*/ 	.short	0x010a
        /*04ee*/ 	.byte	0x07
	.zero		1


	//   ....[64]....
        /*04f0*/ 	.word	0x00003270
        /*04f4*/ 	.word	0x000000ff
        /*04f8*/ 	.word	0x00000000
        /*04fc*/ 	.short	0x010a
        /*04fe*/ 	.byte	0x06
	.zero		1


	//   ....[65]....
        /*0500*/ 	.word	0x000033a0
        /*0504*/ 	.word	0x000000ff
        /*0508*/ 	.word	0x00000000
        /*050c*/ 	.short	0x010a
        /*050e*/ 	.byte	0x1a
	.zero		1


	//   ....[66]....
        /*0510*/ 	.word	0x00003640
        /*0514*/ 	.word	0x000000ff
        /*0518*/ 	.word	0x00000000
        /*051c*/ 	.short	0x010a
        /*051e*/ 	.byte	0x06
	.zero		1


	//   ....[67]....
        /*0520*/ 	.word	0x000036d0
        /*0524*/ 	.word	0x000000ff
        /*0528*/ 	.word	0x00000000
        /*052c*/ 	.short	0x010a
        /*052e*/ 	.byte	0x06
	.zero		1


	//   ....[68]....
        /*0530*/ 	.word	0x00003760
        /*0534*/ 	.word	0x000000ff
        /*0538*/ 	.word	0x00000000
        /*053c*/ 	.short	0x010a
        /*053e*/ 	.byte	0x06
	.zero		1


	//   ....[69]....
        /*0540*/ 	.word	0x000037f0
        /*0544*/ 	.word	0x000000ff
        /*0548*/ 	.word	0x00000000
        /*054c*/ 	.short	0x010a
        /*054e*/ 	.byte	0x07
	.zero		1


	//   ....[70]....
        /*0550*/ 	.word	0x00003c50
        /*0554*/ 	.word	0x00000000
        /*0558*/ 	.word	0x00000090
        /*055c*/ 	.short	0x010a
        /*055e*/ 	.byte	0xff
	.zero		1


	//   ....[71]....
        /*0560*/ 	.word	0x00003d10
        /*0564*/ 	.word	0x00000000
        /*0568*/ 	.word	0x00000000
        /*056c*/ 	.short	0x0101
        /*056e*/ 	.byte	0xff
	.zero		1


	//   ....[72]....
        /*0570*/ 	.word	0x00004030
        /*0574*/ 	.word	0x000000ff
        /*0578*/ 	.word	0x00000088
        /*057c*/ 	.short	0x010a
        /*057e*/ 	.byte	0x07
	.zero		1


	//   ....[73]....
        /*0580*/ 	.word	0x00004220
        /*0584*/ 	.word	0x000000ff
        /*0588*/ 	.word	0x00000070
        /*058c*/ 	.short	0x010a
        /*058e*/ 	.byte	0x07
	.zero		1


	//   ....[74]....
        /*0590*/ 	.word	0x000043f0
        /*0594*/ 	.word	0x000000ff
        /*0598*/ 	.word	0x00000060
        /*059c*/ 	.short	0x010b
        /*059e*/ 	.byte	0x07
	.zero		1


	//   ....[75]....
        /*05a0*/ 	.word	0x00004460
        /*05a4*/ 	.word	0x000000ff
        /*05a8*/ 	.word	0x00000000
        /*05ac*/ 	.short	0x0101
        /*05ae*/ 	.byte	0x08
	.zero		1


	//   ....[76]....
        /*05b0*/ 	.word	0x00004490
        /*05b4*/ 	.word	0x000000ff
        /*05b8*/ 	.word	0x00000078
        /*05bc*/ 	.short	0x010a
        /*05be*/ 	.byte	0x07
	.zero		1


	//   ....[77]....
        /*05c0*/ 	.word	0x000046a0
        /*05c4*/ 	.word	0x000000ff
        /*05c8*/ 	.word	0x00000068
        /*05cc*/ 	.short	0x010b
        /*05ce*/ 	.byte	0x07
	.zero		1


	//   ....[78]....
        /*05d0*/ 	.word	0x000046c0
        /*05d4*/ 	.word	0x000000ff
        /*05d8*/ 	.word	0x00000000
        /*05dc*/ 	.short	0x0101
        /*05de*/ 	.byte	0x0d
	.zero		1


	//   ....[79]....
        /*05e0*/ 	.word	0x000046f0
        /*05e4*/ 	.word	0x000000ff
        /*05e8*/ 	.word	0x00000070
        /*05ec*/ 	.short	0x010a
        /*05ee*/ 	.byte	0x07
	.zero		1


	//   ....[80]....
        /*05f0*/ 	.word	0x00004730
        /*05f4*/ 	.word	0x00000000
        /*05f8*/ 	.word	0x00000078
        /*05fc*/ 	.short	0x010a
        /*05fe*/ 	.byte	0xff
	.zero		1


	//   ....[81]....
        /*0600*/ 	.word	0x00004a60
        /*0604*/ 	.word	0x00000000
        /*0608*/ 	.word	0x00000090
        /*060c*/ 	.short	0x010a
        /*060e*/ 	.byte	0xff
	.zero		1


	//   ....[82]....
        /*0610*/ 	.word	0x00004b70
        /*0614*/ 	.word	0x00000000
        /*0618*/ 	.word	0x00000000
        /*061c*/ 	.short	0x0101
        /*061e*/ 	.byte	0xff
	.zero		1


	//   ....[83]....
        /*0620*/ 	.word	0x000055d0
        /*0624*/ 	.word	0x00000003
        /*0628*/ 	.word	0x00000060
        /*062c*/ 	.short	0x010a
        /*062e*/ 	.byte	0xff
	.zero		1


	//   ....[84]....
        /*0630*/ 	.word	0x00005610
        /*0634*/ 	.word	0x000000cf
        /*0638*/ 	.word	0x000000b0
        /*063c*/ 	.short	0x010a
        /*063e*/ 	.byte	0xff
	.zero		1


	//   ....[85]....
        /*0640*/ 	.word	0x00005740
        /*0644*/ 	.word	0x00000003
        /*0648*/ 	.word	0x00000060
        /*064c*/ 	.short	0x010a
        /*064e*/ 	.byte	0xff
	.zero		1


	//   ....[86]....
        /*0650*/ 	.word	0x000058a0
        /*0654*/ 	.word	0x00000000
        /*0658*/ 	.word	0x00000000
        /*065c*/ 	.short	0x0101
        /*065e*/ 	.byte	0xff
	.zero		1


	//   ....[87]....
        /*0660*/ 	.word	0x00005900
        /*0664*/ 	.word	0x000000cf
        /*0668*/ 	.word	0x000000b0
        /*066c*/ 	.short	0x010a
        /*066e*/ 	.byte	0xff
	.zero		1


	//   ....[88]....
        /*0670*/ 	.word	0x00006cb0
        /*0674*/ 	.word	0x000000d2
        /*0678*/ 	.word	0x00000060
        /*067c*/ 	.short	0x010a
        /*067e*/ 	.byte	0xff
	.zero		1


	//   ....[89]....
        /*0680*/ 	.word	0x00006d80
        /*0684*/ 	.word	0x000000d2
        /*0688*/ 	.word	0x00000060
        /*068c*/ 	.short	0x010a
        /*068e*/ 	.byte	0xff
	.zero		1


	//   ....[90]....
        /*0690*/ 	.word	0x00006ec0
        /*0694*/ 	.word	0x00000003
        /*0698*/ 	.word	0x00000000
        /*069c*/ 	.short	0x0101
        /*069e*/ 	.byte	0xff
	.zero		1


	//   ....[91]....
        /*06a0*/ 	.word	0x000073d0
        /*06a4*/ 	.word	0x000000ff
        /*06a8*/ 	.word	0x00000000
        /*06ac*/ 	.short	0x0101
        /*06ae*/ 	.byte	0x05
	.zero		1


	//   ....[92]....
        /*06b0*/ 	.word	0x00008350
        /*06b4*/ 	.word	0x00000003
        /*06b8*/ 	.word	0x00000100
        /*06bc*/ 	.short	0x010a
        /*06be*/ 	.byte	0xff
	.zero		1


	//   ....[93]....
        /*06c0*/ 	.word	0x000083b0
        /*06c4*/ 	.word	0x00000002
        /*06c8*/ 	.word	0x00000030
        /*06cc*/ 	.short	0x010a
        /*06ce*/ 	.byte	0xff
	.zero		1


	//   ....[94]....
        /*06d0*/ 	.word	0x00008410
        /*06d4*/ 	.word	0x00000002
        /*06d8*/ 	.word	0x00000030
        /*06dc*/ 	.short	0x010a
        /*06de*/ 	.byte	0xff
	.zero		1


	//   ....[95]....
        /*06e0*/ 	.word	0x00008460
        /*06e4*/ 	.word	0x00000002
        /*06e8*/ 	.word	0x00000090
        /*06ec*/ 	.short	0x010a
        /*06ee*/ 	.byte	0xff
	.zero		1


	//   ....[96]....
        /*06f0*/ 	.word	0x000084c0
        /*06f4*/ 	.word	0x00000000
        /*06f8*/ 	.word	0x00000000
        /*06fc*/ 	.short	0x010a
        /*06fe*/ 	.byte	0xff
	.zero		1


	//   ....[97]....
        /*0700*/ 	.word	0x00008520
        /*0704*/ 	.word	0x00000000
        /*0708*/ 	.word	0x00000000
        /*070c*/ 	.short	0x010a
        /*070e*/ 	.byte	0xff
	.zero		1


	//   ....[98]....
        /*0710*/ 	.word	0x00008580
        /*0714*/ 	.word	0x00000000
        /*0718*/ 	.word	0x00000000
        /*071c*/ 	.short	0x010a
        /*071e*/ 	.byte	0xff
	.zero		1


	//   ....[99]....
        /*0720*/ 	.word	0x000085e0
        /*0724*/ 	.word	0x00000000
        /*0728*/ 	.word	0x00000000
        /*072c*/ 	.short	0x010a
        /*072e*/ 	.byte	0xff
	.zero		1


	//   ....[100]....
        /*0730*/ 	.word	0x00008640
        /*0734*/ 	.word	0x00000000
        /*0738*/ 	.word	0x00000000
        /*073c*/ 	.short	0x010a
        /*073e*/ 	.byte	0xff
	.zero		1


	//   ....[101]....
        /*0740*/ 	.word	0x00008690
        /*0744*/ 	.word	0x00000000
        /*0748*/ 	.word	0x000000f0
        /*074c*/ 	.short	0x010a
        /*074e*/ 	.byte	0xff
	.zero		1


	//   ....[102]....
        /*0750*/ 	.word	0x000086f0
        /*0754*/ 	.word	0x00000000
        /*0758*/ 	.word	0x000000a0
        /*075c*/ 	.short	0x010a
        /*075e*/ 	.byte	0xff
	.zero		1


	//   ....[103]....
        /*0760*/ 	.word	0x00008740
        /*0764*/ 	.word	0x00000000
        /*0768*/ 	.word	0x00000090
        /*076c*/ 	.short	0x010a
        /*076e*/ 	.byte	0xff
	.zero		1


	//   ....[104]....
        /*0770*/ 	.word	0x000087a0
        /*0774*/ 	.word	0x00000000
        /*0778*/ 	.word	0x000000a0
        /*077c*/ 	.short	0x010a
        /*077e*/ 	.byte	0xff
	.zero		1


	//   ....[105]....
        /*0780*/ 	.word	0x000087f0
        /*0784*/ 	.word	0x00000000
        /*0788*/ 	.word	0x00000090
        /*078c*/ 	.short	0x010a
        /*078e*/ 	.byte	0xff
	.zero		1


	//   ....[106]....
        /*0790*/ 	.word	0x00008850
        /*0794*/ 	.word	0x00000003
        /*0798*/ 	.word	0x000000d0
        /*079c*/ 	.short	0x010a
        /*079e*/ 	.byte	0xff
	.zero		1


	//   ....[107]....
        /*07a0*/ 	.word	0x000088b0
        /*07a4*/ 	.word	0x00000000
        /*07a8*/ 	.word	0x00000000
        /*07ac*/ 	.short	0x010a
        /*07ae*/ 	.byte	0xff
	.zero		1


	//   ....[108]....
        /*07b0*/ 	.word	0x00008910
        /*07b4*/ 	.word	0x00000000
        /*07b8*/ 	.word	0x00000000
        /*07bc*/ 	.short	0x010a
        /*07be*/ 	.byte	0xff
	.zero		1


	//   ....[109]....
        /*07c0*/ 	.word	0x00008970
        /*07c4*/ 	.word	0x00000000
        /*07c8*/ 	.word	0x00000000
        /*07cc*/ 	.short	0x010a
        /*07ce*/ 	.byte	0xff
	.zero		1


	//   ....[110]....
        /*07d0*/ 	.word	0x000089d0
        /*07d4*/ 	.word	0x00000000
        /*07d8*/ 	.word	0x00000000
        /*07dc*/ 	.short	0x010a
        /*07de*/ 	.byte	0xff
	.zero		1


	//   ....[111]....
        /*07e0*/ 	.word	0x00008a30
        /*07e4*/ 	.word	0x00000000
        /*07e8*/ 	.word	0x00000000
        /*07ec*/ 	.short	0x010a
        /*07ee*/ 	.byte	0xff
	.zero		1


	//   ....[112]....
        /*07f0*/ 	.word	0x00008a80
        /*07f4*/ 	.word	0x00000000
        /*07f8*/ 	.word	0x00000090
        /*07fc*/ 	.short	0x010a
        /*07fe*/ 	.byte	0xff
	.zero		1


	//   ....[113]....
        /*0800*/ 	.word	0x00008ae0
        /*0804*/ 	.word	0x00000000
        /*0808*/ 	.word	0x00000088
        /*080c*/ 	.short	0x010a
        /*080e*/ 	.byte	0xff
	.zero		1


	//   ....[114]....
        /*0810*/ 	.word	0x00008b40
        /*0814*/ 	.word	0x00000003
        /*0818*/ 	.word	0x00000070
        /*081c*/ 	.short	0x010a
        /*081e*/ 	.byte	0xff
	.zero		1


	//   ....[115]....
        /*0820*/ 	.word	0x00008ba0
        /*0824*/ 	.word	0x00000003
        /*0828*/ 	.word	0x00000078
        /*082c*/ 	.short	0x010a
        /*082e*/ 	.byte	0xff
	.zero		1


	//   ....[116]....
        /*0830*/ 	.word	0x00008c00
        /*0834*/ 	.word	0x00000000
        /*0838*/ 	.word	0x00000070
        /*083c*/ 	.short	0x010a
        /*083e*/ 	.byte	0xff
	.zero		1


	//   ....[117]....
        /*0840*/ 	.word	0x00008c50
        /*0844*/ 	.word	0x00000000
        /*0848*/ 	.word	0x00000090
        /*084c*/ 	.short	0x010a
        /*084e*/ 	.byte	0xff
	.zero		1


	//   ....[118]....
        /*0850*/ 	.word	0x00008ca0
        /*0854*/ 	.word	0x00000003
        /*0858*/ 	.word	0x00000060
        /*085c*/ 	.short	0x010a
        /*085e*/ 	.byte	0xff
	.zero		1


	//   ....[119]....
        /*0860*/ 	.word	0x00008cf0
        /*0864*/ 	.word	0x000000cf
        /*0868*/ 	.word	0x000000b0
        /*086c*/ 	.short	0x010a
        /*086e*/ 	.byte	0xff
	.zero		1


	//   ....[120]....
        /*0870*/ 	.word	0x00008d40
        /*0874*/ 	.word	0x000000d2
        /*0878*/ 	.word	0x00000060
        /*087c*/ 	.short	0x010a
        /*087e*/ 	.byte	0xff
	.zero		1


	//----- nvinfo : EIATTR_NUM_MBARRIERS
	.align		4
.L_47:
        /*0880*/ 	.byte	0x03, 0x38
        /*0882*/ 	.short	0x0022


	//----- nvinfo : EIATTR_EXIT_INSTR_OFFSETS
	.align		4
        /*0884*/ 	.byte	0x04, 0x1c
        /*0886*/ 	.short	(.L_49 - .L_48)


	//   ....[0]....
.L_48:
        /*0888*/ 	.word	0x00002600


	//   ....[1]....
        /*088c*/ 	.word	0x00002af0


	//   ....[2]....
        /*0890*/ 	.word	0x00002b50


	//   ....[3]....
        /*0894*/ 	.word	0x00003a50


	//   ....[4]....
        /*0898*/ 	.word	0x00004760


	//   ....[5]....
        /*089c*/ 	.word	0x000047a0


	//   ....[6]....
        /*08a0*/ 	.word	0x00008340


	//----- nvinfo : EIATTR_MAX_THREADS
	.align		4
.L_49:
        /*08a4*/ 	.byte	0x04, 0x05
        /*08a6*/ 	.short	(.L_51 - .L_50)
.L_50:
        /*08a8*/ 	.word	0x00000100
        /*08ac*/ 	.word	0x00000001
        /*08b0*/ 	.word	0x00000001


	//----- nvinfo : EIATTR_CRS_STACK_SIZE
	.align		4
.L_51:
        /*08b4*/ 	.byte	0x04, 0x1e
        /*08b6*/ 	.short	(.L_53 - .L_52)
.L_52:
        /*08b8*/ 	.word	0x00000000


	//----- nvinfo : EIATTR_CBANK_PARAM_SIZE
	.align		4
.L_53:
        /*08bc*/ 	.byte	0x03, 0x19
        /*08be*/ 	.short	0x0800


	//----- nvinfo : EIATTR_PARAM_CBANK
	.align		4
        /*08c0*/ 	.byte	0x04, 0x0a
        /*08c2*/ 	.short	(.L_55 - .L_54)
	.align		4
.L_54:
        /*08c4*/ 	.word	index@(.nv.constant0._ZN7cutlass13device_kernelINS_4gemm6kernel13GemmUniversalIN4cute5tupleIJiiiiEEENS1_10collective13CollectiveMmaINS1_35MainloopSm100TmaUmmaWarpSpecializedILi6ELi2ELi4ENS5_IJNS4_1CILi1EEESB_SB_EEEEENS5_IJNSA_ILi128EEESE_SE_EEENS_12float_e4m3_tENS5_IJlSB_lEEENS_12float_e5m2_tESH_NS4_8TiledMMAINS4_8MMA_AtomIJNS4_10MMA_TraitsINS4_19SM100_MMA_F8F6F4_SSEJSG_SI_fSE_SE_NS4_17integral_constantINS4_4UMMA5MajorELSP_0EEESQ_NSN_INSO_7ScaleInELSR_0EEESS_EEEEEENS4_6LayoutISC_NS5_IJNSA_ILi0EEESW_SW_EEEEENS5_IJNS4_10UnderscoreESZ_SZ_EEEEENS4_13SM90_TMA_LOADENS4_14ComposedLayoutINS4_7SwizzleILi3ELi4ELi3EEENS4_18smem_ptr_flag_bitsILi8EEENSV_INS5_IJNSA_ILi8EEESE_EEENS5_IJSE_SB_EEEEEEEvNS4_8identityES12_S1C_vS1D_EENS_8epilogue10collective18CollectiveEpilogueINS1F_23Sm100TmaWarpSpecializedILi2ELi2ELi64ELb0ELb0EEEJSF_NS5_IJNSV_ISE_SB_EENSV_INSA_ILi64EEESB_EEEEESG_SH_SG_SH_NS1F_6fusion15FusionCallbacksIS1J_NS1O_17LinearCombinationISG_fSG_fLNS_15FloatRoundStyleE2EEESF_S1N_JEEENS4_5SM1004TMEM4LOAD26SM100_TMEM_LOAD_32dp32b64xES12_NS13_INS14_ILi2ELi4ELi3EEES17_NSV_INS5_IJS18_S1L_EEENS5_IJS1L_SB_EEEEEEENS4_39AutoVectorizingCopyWithAssumedAlignmentILi128EEENS4_14SM90_TMA_STOREES22_S24_S24_EEEvvEEEEvNT_6ParamsE)
        /*08c8*/ 	.short	0x0380
        /*08ca*/ 	.short	0x0800


	//----- nvinfo : EIATTR_SW_WAR
	.align		4
.L_55:
        /*08cc*/ 	.byte	0x04, 0x36
        /*08ce*/ 	.short	(.L_57 - .L_56)
.L_56:
        /*08d0*/ 	.word	0x00000008
.L_57:


//--------------------- .nv.callgraph             --------------------------
	.section	.nv.callgraph,"",@"SHT_CUDA_CALLGRAPH"
	.align	4
	.sectionentsize	8
	.align		4
        /*0000*/ 	.word	0x00000000
	.align		4
        /*0004*/ 	.word	0xffffffff
	.align		4
        /*0008*/ 	.word	index@(_ZN7cutlass13device_kernelINS_4gemm6kernel13GemmUniversalIN4cute5tupleIJiiiiEEENS1_10collective13CollectiveMmaINS1_35MainloopSm100TmaUmmaWarpSpecializedILi6ELi2ELi4ENS5_IJNS4_1CILi1EEESB_SB_EEEEENS5_IJNSA_ILi128EEESE_SE_EEENS_12float_e4m3_tENS5_IJlSB_lEEENS_12float_e5m2_tESH_NS4_8TiledMMAINS4_8MMA_AtomIJNS4_10MMA_TraitsINS4_19SM100_MMA_F8F6F4_SSEJSG_SI_fSE_SE_NS4_17integral_constantINS4_4UMMA5MajorELSP_0EEESQ_NSN_INSO_7ScaleInELSR_0EEESS_EEEEEENS4_6LayoutISC_NS5_IJNSA_ILi0EEESW_SW_EEEEENS5_IJNS4_10UnderscoreESZ_SZ_EEEEENS4_13SM90_TMA_LOADENS4_14ComposedLayoutINS4_7SwizzleILi3ELi4ELi3EEENS4_18smem_ptr_flag_bitsILi8EEENSV_INS5_IJNSA_ILi8EEESE_EEENS5_IJSE_SB_EEEEEEEvNS4_8identityES12_S1C_vS1D_EENS_8epilogue10collective18CollectiveEpilogueINS1F_23Sm100TmaWarpSpecializedILi2ELi2ELi64ELb0ELb0EEEJSF_NS5_IJNSV_ISE_SB_EENSV_INSA_ILi64EEESB_EEEEESG_SH_SG_SH_NS1F_6fusion15FusionCallbacksIS1J_NS1O_17LinearCombinationISG_fSG_fLNS_15FloatRoundStyleE2EEESF_S1N_JEEENS4_5SM1004TMEM4LOAD26SM100_TMEM_LOAD_32dp32b64xES12_NS13_INS14_ILi2ELi4ELi3EEES17_NSV_INS5_IJS18_S1L_EEENS5_IJS1L_SB_EEEEEEENS4_39AutoVectorizingCopyWithAssumedAlignmentILi128EEENS4_14SM90_TMA_STOREES22_S24_S24_EEEvvEEEEvNT_6ParamsE)
	.align		4
        /*000c*/ 	.word	index@(__assertfail)
	.align		4
        /*0010*/ 	.word	0x00000000
	.align		4
        /*0014*/ 	.word	0xfffffffe
	.align		4
        /*0018*/ 	.word	0x00000000
	.align		4
        /*001c*/ 	.word	0xfffffffd
	.align		4
        /*0020*/ 	.word	0x00000000
	.align		4
        /*0024*/ 	.word	0xfffffffc


//--------------------- .nv.constant4             --------------------------
	.section	.nv.constant4,"a",@progbits
	.align	8
	.align		8
.nv.constant4:
        /*0000*/ 	.dword	__assertfail
	.align		8
        /*0008*/ 	.dword	__unnamed_1
	.align		8
        /*0010*/ 	.dword	__unnamed_2
	.align		8
        /*0018*/ 	.dword	_ZN40_INTERNAL_74316e88_4_k_cu_b6687af9_383854cuda3std3__45__cpo5beginE
	.align		8
        /*0020*/ 	.dword	_ZN40_INTERNAL_74316e88_4_k_cu_b6687af9_383854cuda3std3__45__cpo3endE
	.align		8
        /*0028*/ 	.dword	_ZN40_INTERNAL_74316e88_4_k_cu_b6687af9_383854cuda3std3__45__cpo6cbeginE
	.align		8
        /*0030*/ 	.dword	_ZN40_INTERNAL_74316e88_4_k_cu_b6687af9_383854cuda3std3__45__cpo4cendE
	.align		8
        /*0038*/ 	.dword	_ZN40_INTERNAL_74316e88_4_k_cu_b6687af9_383854cuda3std3__442_GLOBAL__N__74316e88_4_k_cu_b6687af9_383856ignoreE
	.align		8
        /*0040*/ 	.dword	_ZN40_INTERNAL_74316e88_4_k_cu_b6687af9_383854cuda3std3__419piecewise_constructE
	.align		8
        /*0048*/ 	.dword	_ZN40_INTERNAL_74316e88_4_k_cu_b6687af9_383854cuda3std3__48in_placeE
	.align		8
        /*0050*/ 	.dword	_ZN40_INTERNAL_74316e88_4_k_cu_b6687af9_383854cuda3std6ranges3__45__cpo4swapE
	.align		8
        /*0058*/ 	.dword	_ZN40_INTERNAL_74316e88_4_k_cu_b6687af9_383854cuda3std6ranges3__45__cpo9iter_moveE
	.align		8
        /*0060*/ 	.dword	_ZN40_INTERNAL_74316e88_4_k_cu_b6687af9_383854cute7productE
	.align		8
        /*0068*/ 	.dword	_ZN40_INTERNAL_74316e88_4_k_cu_b6687af9_383854cute1_E
	.align		8
        /*0070*/ 	.dword	$str$25
	.align		8
        /*0078*/ 	.dword	$str$26
	.align		8
        /*0080*/ 	.dword	$str$27
	.align		8
        /*0088*/ 	.dword	$str$28


//--------------------- .text._ZN7cutlass13device_kernelINS_4gemm6kernel13GemmUniversalIN4cute5tupleIJiiiiEEENS1_10collective13CollectiveMmaINS1_35MainloopSm100TmaUmmaWarpSpecializedILi6ELi2ELi4ENS5_IJNS4_1CILi1EEESB_SB_EEEEENS5_IJNSA_ILi128EEESE_SE_EEENS_12float_e4m3_tENS5_IJlSB_lEEENS_12float_e5m2_tESH_NS4_8TiledMMAINS4_8MMA_AtomIJNS4_10MMA_TraitsINS4_19SM100_MMA_F8F6F4_SSEJSG_SI_fSE_SE_NS4_17integral_constantINS4_4UMMA5MajorELSP_0EEESQ_NSN_INSO_7ScaleInELSR_0EEESS_EEEEEENS4_6LayoutISC_NS5_IJNSA_ILi0EEESW_SW_EEEEENS5_IJNS4_10UnderscoreESZ_SZ_EEEEENS4_13SM90_TMA_LOADENS4_14ComposedLayoutINS4_7SwizzleILi3ELi4ELi3EEENS4_18smem_ptr_flag_bitsILi8EEENSV_INS5_IJNSA_ILi8EEESE_EEENS5_IJSE_SB_EEEEEEEvNS4_8identityES12_S1C_vS1D_EENS_8epilogue10collective18CollectiveEpilogueINS1F_23Sm100TmaWarpSpecializedILi2ELi2ELi64ELb0ELb0EEEJSF_NS5_IJNSV_ISE_SB_EENSV_INSA_ILi64EEESB_EEEEESG_SH_SG_SH_NS1F_6fusion15FusionCallbacksIS1J_NS1O_17LinearCombinationISG_fSG_fLNS_15FloatRoundStyleE2EEESF_S1N_JEEENS4_5SM1004TMEM4LOAD26SM100_TMEM_LOAD_32dp32b64xES12_NS13_INS14_ILi2ELi4ELi3EEES17_NSV_INS5_IJS18_S1L_EEENS5_IJS1L_SB_EEEEEEENS4_39AutoVectorizingCopyWithAssumedAlignmentILi128EEENS4_14SM90_TMA_STOREES22_S24_S24_EEEvvEEEEvNT_6ParamsE --------------------------
	.section	.text._ZN7cutlass13device_kernelINS_4gemm6kernel13GemmUniversalIN4cute5tupleIJiiiiEEENS1_10collective13CollectiveMmaINS1_35MainloopSm100TmaUmmaWarpSpecializedILi6ELi2ELi4ENS5_IJNS4_1CILi1EEESB_SB_EEEEENS5_IJNSA_ILi128EEESE_SE_EEENS_12float_e4m3_tENS5_IJlSB_lEEENS_12float_e5m2_tESH_NS4_8TiledMMAINS4_8MMA_AtomIJNS4_10MMA_TraitsINS4_19SM100_MMA_F8F6F4_SSEJSG_SI_fSE_SE_NS4_17integral_constantINS4_4UMMA5MajorELSP_0EEESQ_NSN_INSO_7ScaleInELSR_0EEESS_EEEEEENS4_6LayoutISC_NS5_IJNSA_ILi0EEESW_SW_EEEEENS5_IJNS4_10UnderscoreESZ_SZ_EEEEENS4_13SM90_TMA_LOADENS4_14ComposedLayoutINS4_7SwizzleILi3ELi4ELi3EEENS4_18smem_ptr_flag_bitsILi8EEENSV_INS5_IJNSA_ILi8EEESE_EEENS5_IJSE_SB_EEEEEEEvNS4_8identityES12_S1C_vS1D_EENS_8epilogue10collective18CollectiveEpilogueINS1F_23Sm100TmaWarpSpecializedILi2ELi2ELi64ELb0ELb0EEEJSF_NS5_IJNSV_ISE_SB_EENSV_INSA_ILi64EEESB_EEEEESG_SH_SG_SH_NS1F_6fusion15FusionCallbacksIS1J_NS1O_17LinearCombinationISG_fSG_fLNS_15FloatRoundStyleE2EEESF_S1N_JEEENS4_5SM1004TMEM4LOAD26SM100_TMEM_LOAD_32dp32b64xES12_NS13_INS14_ILi2ELi4ELi3EEES17_NSV_INS5_IJS18_S1L_EEENS5_IJS1L_SB_EEEEEEENS4_39AutoVectorizingCopyWithAssumedAlignmentILi128EEENS4_14SM90_TMA_STOREES22_S24_S24_EEEvvEEEEvNT_6ParamsE,"ax",@progbits
	.align	128
.text._ZN7cutlass13device_kernelINS_4gemm6kernel13GemmUniversalIN4cute5tupleIJiiiiEEENS1_10collective13CollectiveMmaINS1_35MainloopSm100TmaUmmaWarpSpecializedILi6ELi2ELi4ENS5_IJNS4_1CILi1EEESB_SB_EEEEENS5_IJNSA_ILi128EEESE_SE_EEENS_12float_e4m3_tENS5_IJlSB_lEEENS_12float_e5m2_tESH_NS4_8TiledMMAINS4_8MMA_AtomIJNS4_10MMA_TraitsINS4_19SM100_MMA_F8F6F4_SSEJSG_SI_fSE_SE_NS4_17integral_constantINS4_4UMMA5MajorELSP_0EEESQ_NSN_INSO_7ScaleInELSR_0EEESS_EEEEEENS4_6LayoutISC_NS5_IJNSA_ILi0EEESW_SW_EEEEENS5_IJNS4_10UnderscoreESZ_SZ_EEEEENS4_13SM90_TMA_LOADENS4_14ComposedLayoutINS4_7SwizzleILi3ELi4ELi3EEENS4_18smem_ptr_flag_bitsILi8EEENSV_INS5_IJNSA_ILi8EEESE_EEENS5_IJSE_SB_EEEEEEEvNS4_8identityES12_S1C_vS1D_EENS_8epilogue10collective18CollectiveEpilogueINS1F_23Sm100TmaWarpSpecializedILi2ELi2ELi64ELb0ELb0EEEJSF_NS5_IJNSV_ISE_SB_EENSV_INSA_ILi64EEESB_EEEEESG_SH_SG_SH_NS1F_6fusion15FusionCallbacksIS1J_NS1O_17LinearCombinationISG_fSG_fLNS_15FloatRoundStyleE2EEESF_S1N_JEEENS4_5SM1004TMEM4LOAD26SM100_TMEM_LOAD_32dp32b64xES12_NS13_INS14_ILi2ELi4ELi3EEES17_NSV_INS5_IJS18_S1L_EEENS5_IJS1L_SB_EEEEEEENS4_39AutoVectorizingCopyWithAssumedAlignmentILi128EEENS4_14SM90_TMA_STOREES22_S24_S24_EEEvvEEEEvNT_6ParamsE:
        .type           _ZN7cutlass13device_kernelINS_4gemm6kernel13GemmUniversalIN4cute5tupleIJiiiiEEENS1_10collective13CollectiveMmaINS1_35MainloopSm100TmaUmmaWarpSpecializedILi6ELi2ELi4ENS5_IJNS4_1CILi1EEESB_SB_EEEEENS5_IJNSA_ILi128EEESE_SE_EEENS_12float_e4m3_tENS5_IJlSB_lEEENS_12float_e5m2_tESH_NS4_8TiledMMAINS4_8MMA_AtomIJNS4_10MMA_TraitsINS4_19SM100_MMA_F8F6F4_SSEJSG_SI_fSE_SE_NS4_17integral_constantINS4_4UMMA5MajorELSP_0EEESQ_NSN_INSO_7ScaleInELSR_0EEESS_EEEEEENS4_6LayoutISC_NS5_IJNSA_ILi0EEESW_SW_EEEEENS5_IJNS4_10UnderscoreESZ_SZ_EEEEENS4_13SM90_TMA_LOADENS4_14ComposedLayoutINS4_7SwizzleILi3ELi4ELi3EEENS4_18smem_ptr_flag_bitsILi8EEENSV_INS5_IJNSA_ILi8EEESE_EEENS5_IJSE_SB_EEEEEEEvNS4_8identityES12_S1C_vS1D_EENS_8epilogue10collective18CollectiveEpilogueINS1F_23Sm100TmaWarpSpecializedILi2ELi2ELi64ELb0ELb0EEEJSF_NS5_IJNSV_ISE_SB_EENSV_INSA_ILi64EEESB_EEEEESG_SH_SG_SH_NS1F_6fusion15FusionCallbacksIS1J_NS1O_17LinearCombinationISG_fSG_fLNS_15FloatRoundStyleE2EEESF_S1N_JEEENS4_5SM1004TMEM4LOAD26SM100_TMEM_LOAD_32dp32b64xES12_NS13_INS14_ILi2ELi4ELi3EEES17_NSV_INS5_IJS18_S1L_EEENS5_IJS1L_SB_EEEEEEENS4_39AutoVectorizingCopyWithAssumedAlignmentILi128EEENS4_14SM90_TMA_STOREES22_S24_S24_EEEvvEEEEvNT_6ParamsE,@function
        .size           _ZN7cutlass13device_kernelINS_4gemm6kernel13GemmUniversalIN4cute5tupleIJiiiiEEENS1_10collective13CollectiveMmaINS1_35MainloopSm100TmaUmmaWarpSpecializedILi6ELi2ELi4ENS5_IJNS4_1CILi1EEESB_SB_EEEEENS5_IJNSA_ILi128EEESE_SE_EEENS_12float_e4m3_tENS5_IJlSB_lEEENS_12float_e5m2_tESH_NS4_8TiledMMAINS4_8MMA_AtomIJNS4_10MMA_TraitsINS4_19SM100_MMA_F8F6F4_SSEJSG_SI_fSE_SE_NS4_17integral_constantINS4_4UMMA5MajorELSP_0EEESQ_NSN_INSO_7ScaleInELSR_0EEESS_EEEEEENS4_6LayoutISC_NS5_IJNSA_ILi0EEESW_SW_EEEEENS5_IJNS4_10UnderscoreESZ_SZ_EEEEENS4_13SM90_TMA_LOADENS4_14ComposedLayoutINS4_7SwizzleILi3ELi4ELi3EEENS4_18smem_ptr_flag_bitsILi8EEENSV_INS5_IJNSA_ILi8EEESE_EEENS5_IJSE_SB_EEEEEEEvNS4_8identityES12_S1C_vS1D_EENS_8epilogue10collective18CollectiveEpilogueINS1F_23Sm100TmaWarpSpecializedILi2ELi2ELi64ELb0ELb0EEEJSF_NS5_IJNSV_ISE_SB_EENSV_INSA_ILi64EEESB_EEEEESG_SH_SG_SH_NS1F_6fusion15FusionCallbacksIS1J_NS1O_17LinearCombinationISG_fSG_fLNS_15FloatRoundStyleE2EEESF_S1N_JEEENS4_5SM1004TMEM4LOAD26SM100_TMEM_LOAD_32dp32b64xES12_NS13_INS14_ILi2ELi4ELi3EEES17_NSV_INS5_IJS18_S1L_EEENS5_IJS1L_SB_EEEEEEENS4_39AutoVectorizingCopyWithAssumedAlignmentILi128EEENS4_14SM90_TMA_STOREES22_S24_S24_EEEvvEEEEvNT_6ParamsE,(.L_x_149 - _ZN7cutlass13device_kernelINS_4gemm6kernel13GemmUniversalIN4cute5tupleIJiiiiEEENS1_10collective13CollectiveMmaINS1_35MainloopSm100TmaUmmaWarpSpecializedILi6ELi2ELi4ENS5_IJNS4_1CILi1EEESB_SB_EEEEENS5_IJNSA_ILi128EEESE_SE_EEENS_12float_e4m3_tENS5_IJlSB_lEEENS_12float_e5m2_tESH_NS4_8TiledMMAINS4_8MMA_AtomIJNS4_10MMA_TraitsINS4_19SM100_MMA_F8F6F4_SSEJSG_SI_fSE_SE_NS4_17integral_constantINS4_4UMMA5MajorELSP_0EEESQ_NSN_INSO_7ScaleInELSR_0EEESS_EEEEEENS4_6LayoutISC_NS5_IJNSA_ILi0EEESW_SW_EEEEENS5_IJNS4_10UnderscoreESZ_SZ_EEEEENS4_13SM90_TMA_LOADENS4_14ComposedLayoutINS4_7SwizzleILi3ELi4ELi3EEENS4_18smem_ptr_flag_bitsILi8EEENSV_INS5_IJNSA_ILi8EEESE_EEENS5_IJSE_SB_EEEEEEEvNS4_8identityES12_S1C_vS1D_EENS_8epilogue10collective18CollectiveEpilogueINS1F_23Sm100TmaWarpSpecializedILi2ELi2ELi64ELb0ELb0EEEJSF_NS5_IJNSV_ISE_SB_EENSV_INSA_ILi64EEESB_EEEEESG_SH_SG_SH_NS1F_6fusion15FusionCallbacksIS1J_NS1O_17LinearCombinationISG_fSG_fLNS_15FloatRoundStyleE2EEESF_S1N_JEEENS4_5SM1004TMEM4LOAD26SM100_TMEM_LOAD_32dp32b64xES12_NS13_INS14_ILi2ELi4ELi3EEES17_NSV_INS5_IJS18_S1L_EEENS5_IJS1L_SB_EEEEEEENS4_39AutoVectorizingCopyWithAssumedAlignmentILi128EEENS4_14SM90_TMA_STOREES22_S24_S24_EEEvvEEEEvNT_6ParamsE)
        .other          _ZN7cutlass13device_kernelINS_4gemm6kernel13GemmUniversalIN4cute5tupleIJiiiiEEENS1_10collective13CollectiveMmaINS1_35MainloopSm100TmaUmmaWarpSpecializedILi6ELi2ELi4ENS5_IJNS4_1CILi1EEESB_SB_EEEEENS5_IJNSA_ILi128EEESE_SE_EEENS_12float_e4m3_tENS5_IJlSB_lEEENS_12float_e5m2_tESH_NS4_8TiledMMAINS4_8MMA_AtomIJNS4_10MMA_TraitsINS4_19SM100_MMA_F8F6F4_SSEJSG_SI_fSE_SE_NS4_17integral_constantINS4_4UMMA5MajorELSP_0EEESQ_NSN_INSO_7ScaleInELSR_0EEESS_EEEEEENS4_6LayoutISC_NS5_IJNSA_ILi0EEESW_SW_EEEEENS5_IJNS4_10UnderscoreESZ_SZ_EEEEENS4_13SM90_TMA_LOADENS4_14ComposedLayoutINS4_7SwizzleILi3ELi4ELi3EEENS4_18smem_ptr_flag_bitsILi8EEENSV_INS5_IJNSA_ILi8EEESE_EEENS5_IJSE_SB_EEEEEEEvNS4_8identityES12_S1C_vS1D_EENS_8epilogue10collective18CollectiveEpilogueINS1F_23Sm100TmaWarpSpecializedILi2ELi2ELi64ELb0ELb0EEEJSF_NS5_IJNSV_ISE_SB_EENSV_INSA_ILi64EEESB_EEEEESG_SH_SG_SH_NS1F_6fusion15FusionCallbacksIS1J_NS1O_17LinearCombinationISG_fSG_fLNS_15FloatRoundStyleE2EEESF_S1N_JEEENS4_5SM1004TMEM4LOAD26SM100_TMEM_LOAD_32dp32b64xES12_NS13_INS14_ILi2ELi4ELi3EEES17_NSV_INS5_IJS18_S1L_EEENS5_IJS1L_SB_EEEEEEENS4_39AutoVectorizingCopyWithAssumedAlignmentILi128EEENS4_14SM90_TMA_STOREES22_S24_S24_EEEvvEEEEvNT_6ParamsE,@"STO_CUDA_ENTRY STV_DEFAULT"
_ZN7cutlass13device_kernelINS_4gemm6kernel13GemmUniversalIN4cute5tupleIJiiiiEEENS1_10collective13CollectiveMmaINS1_35MainloopSm100TmaUmmaWarpSpecializedILi6ELi2ELi4ENS5_IJNS4_1CILi1EEESB_SB_EEEEENS5_IJNSA_ILi128EEESE_SE_EEENS_12float_e4m3_tENS5_IJlSB_lEEENS_12float_e5m2_tESH_NS4_8TiledMMAINS4_8MMA_AtomIJNS4_10MMA_TraitsINS4_19SM100_MMA_F8F6F4_SSEJSG_SI_fSE_SE_NS4_17integral_constantINS4_4UMMA5MajorELSP_0EEESQ_NSN_INSO_7ScaleInELSR_0EEESS_EEEEEENS4_6LayoutISC_NS5_IJNSA_ILi0EEESW_SW_EEEEENS5_IJNS4_10UnderscoreESZ_SZ_EEEEENS4_13SM90_TMA_LOADENS4_14ComposedLayoutINS4_7SwizzleILi3ELi4ELi3EEENS4_18smem_ptr_flag_bitsILi8EEENSV_INS5_IJNSA_ILi8EEESE_EEENS5_IJSE_SB_EEEEEEEvNS4_8identityES12_S1C_vS1D_EENS_8epilogue10collective18CollectiveEpilogueINS1F_23Sm100TmaWarpSpecializedILi2ELi2ELi64ELb0ELb0EEEJSF_NS5_IJNSV_ISE_SB_EENSV_INSA_ILi64EEESB_EEEEESG_SH_SG_SH_NS1F_6fusion15FusionCallbacksIS1J_NS1O_17LinearCombinationISG_fSG_fLNS_15FloatRoundStyleE2EEESF_S1N_JEEENS4_5SM1004TMEM4LOAD26SM100_TMEM_LOAD_32dp32b64xES12_NS13_INS14_ILi2ELi4ELi3EEES17_NSV_INS5_IJS18_S1L_EEENS5_IJS1L_SB_EEEEEEENS4_39AutoVectorizingCopyWithAssumedAlignmentILi128EEENS4_14SM90_TMA_STOREES22_S24_S24_EEEvvEEEEvNT_6ParamsE:
[----:B------:R-:W1:Y:S01]  /*0000*/  LDC R1, c[0x0][0x37c] ;  /* 0x0000df00ff017b82 */ /* 0x000e620000000800 */
[----:B------:R-:W2:Y:S01]  /*0010*/  S2R R189, SR_TID.X ;  /* 0x0000000000bd7919 */ /* 0x000ea20000002100 */
[----:B------:R-:W3:Y:S01]  /*0020*/  LDCU.64 UR4, c[0x0][0x890] ;  /* 0x00011200ff0477ac */ /* 0x000ee20008000a00 */
[----:B------:R-:W-:Y:S02]  /*0030*/  PRMT R171, RZ, 0x7610, R171 ;  /* 0x00007610ffab7816 */ /* 0x000fe400000000ab */
[----:B------:R-:W-:Y:S01]  /*0040*/  ELECT P5, URZ, PT ;  /* 0x0000000000ff782f */ /* 0x000fe200038a0000 */
[----:B------:R-:W4:Y:S01]  /*0050*/  LDCU.64 UR46, c[0x0][0x358] ;  /* 0x00006b00ff2e77ac */ /* 0x000f220008000a00 */
[----:B---3--:R-:W-:-:S04]  /*0060*/  UISETP.NE.U32.AND UP0, UPT, UR4, URZ, UPT ;  /* 0x000000ff0400728c */ /* 0x008fc8000bf05070 */
[----:B------:R-:W-:Y:S01]  /*0070*/  UISETP.NE.AND.EX UP0, UPT, UR5, URZ, UPT, UP0 ;  /* 0x000000ff0500728c */ /* 0x000fe2000bf05300 */
[----:B--2---:R-:W-:-:S05]  /*0080*/  SHF.R.U32.HI R173, RZ, 0x5, R189 ;  /* 0x00000005ffad7819 */ /* 0x004fca00000116bd */
[----:B------:R-:W2:Y:S02]  /*0090*/  SHFL.IDX PT, R0, R173, RZ, 0x1f ;  /* 0x00001fffad007589 */ /* 0x000ea400000e0000 */
[----:B--2---:R-:W-:Y:S01]  /*00a0*/  R2UR UR8, R0 ;  /* 0x00000000000872ca */ /* 0x004fe200000e0000 */
[----:B-1--4-:R-:W-:-:S14]  /*00b0*/  BRA.U UP0, `(.L_x_0) ;  /* 0x00000001002c7547 */ /* 0x012fdc000b800000 */
[----:B------:R-:W1:Y:S02]  /*00c0*/  LDCU.64 UR6, c[0x0][0x888] ;  /* 0x00011100ff0677ac */ /* 0x000e640008000a00 */
[----:B-1----:R-:W-:-:S04]  /*00d0*/  UISETP.NE.U32.AND UP0, UPT, UR6, URZ, UPT ;  /* 0x000000ff0600728c */ /* 0x002fc8000bf05070 */
[----:B------:R-:W-:-:S09]  /*00e0*/  UISETP.NE.AND.EX UP0, UPT, UR7, URZ, UPT, UP0 ;  /* 0x000000ff0700728c */ /* 0x000fd2000bf05300 */
[----:B------:R-:W-:Y:S05]  /*00f0*/  BRA.U !UP0, `(.L_x_1) ;  /* 0x0000000108107547 */ /* 0x000fea000b800000 */
[----:B------:R-:W1:Y:S02]  /*0100*/  LDC.64 R2, c[0x0][0x888] ;  /* 0x00022200ff027b82 */ /* 0x000e640000000a00 */
[----:B-1----:R1:W5:Y:S01]  /*0110*/  LDG.E R81, desc[UR46][R2.64] ;  /* 0x0000002e02517981 */ /* 0x002362000c1e1900 */
[----:B------:R-:W-:Y:S01]  /*0120*/  HFMA2 R171, -RZ, RZ, 0, 5.9604644775390625e-08 ;  /* 0x00000001ffab7431 */ /* 0x000fe200000001ff */
[----:B------:R-:W-:Y:S05]  /*0130*/  BRA `(.L_x_0) ;  /* 0x00000000000c7947 */ /* 0x000fea0003800000 */
.L_x_1:
[----:B------:R-:W1:Y:S01]  /*0140*/  LDCU UR6, c[0x0][0x880] ;  /* 0x00011000ff0677ac */ /* 0x000e620008000800 */
[----:B------:R-:W-:Y:S01]  /*0150*/  HFMA2 R171, -RZ, RZ, 0, 5.9604644775390625e-08 ;  /* 0x00000001ffab7431 */ /* 0x000fe200000001ff */
[----:B-1----:R-:W-:-:S07]  /*0160*/  MOV R81, UR6 ;  /* 0x0000000600517c02 */ /* 0x002fce0008000f00 */
.L_x_0:
[----:B------:R-:W2:Y:S02]  /*0170*/  LDCU.64 UR6, c[0x0][0x8b0] ;  /* 0x00011600ff0677ac */ /* 0x000ea40008000a00 */
[----:B--2---:R-:W-:-:S04]  /*0180*/  UISETP.NE.U32.AND UP0, UPT, UR6, URZ, UPT ;  /* 0x000000ff0600728c */ /* 0x004fc8000bf05070 */
[----:B------:R-:W-:-:S09]  /*0190*/  UISETP.NE.AND.EX UP0, UPT, UR7, URZ, UPT, UP0 ;  /* 0x000000ff0700728c */ /* 0x000fd2000bf05300 */
[----:B------:R-:W-:Y:S05]  /*01a0*/  BRA.U UP0, `(.L_x_2) ;  /* 0x0000000100247547 */ /* 0x000fea000b800000 */
[----:B------:R-:W2:Y:S02]  /*01b0*/  LDCU.64 UR6, c[0x0][0x8a8] ;  /* 0x00011500ff0677ac */ /* 0x000ea40008000a00 */
[----:B--2---:R-:W-:-:S04]  /*01c0*/  UISETP.NE.U32.AND UP0, UPT, UR6, URZ, UPT ;  /* 0x000000ff0600728c */ /* 0x004fc8000bf05070 */
[----:B------:R-:W-:-:S09]  /*01d0*/  UISETP.NE.AND.EX UP0, UPT, UR7, URZ, UPT, UP0 ;  /* 0x000000ff0700728c */ /* 0x000fd2000bf05300 */
[----:B------:R-:W-:Y:S05]  /*01e0*/  BRA.U !UP0, `(.L_x_3) ;  /* 0x00000001080c7547 */ /* 0x000fea000b800000 */
[----:B------:R-:W2:Y:S02]  /*01f0*/  LDC.64 R78, c[0x0][0x8a8] ;  /* 0x00022a00ff4e7b82 */ /* 0x000ea40000000a00 */
[----:B--2---:R2:W5:Y:S01]  /*0200*/  LDG.E R78, desc[UR46][R78.64] ;  /* 0x0000002e4e4e7981 */ /* 0x004562000c1e1900 */
[----:B------:R-:W-:Y:S05]  /*0210*/  BRA `(.L_x_2) ;  /* 0x0000000000087947 */ /* 0x000fea0003800000 */
.L_x_3:
[----:B------:R-:W2:Y:S02]  /*0220*/  LDCU UR6, c[0x0][0x8a0] ;  /* 0x00011400ff0677ac */ /* 0x000ea40008000800 */
[----:B--2---:R-:W-:Y:S02]  /*0230*/  MOV R78, UR6 ;  /* 0x00000006004e7c02 */ /* 0x004fe40008000f00 */
.L_x_2:
[----:B------:R-:W-:Y:S01]  /*0240*/  IMAD.U32 R0, RZ, RZ, UR8 ;  /* 0x00000008ff007e24 */ /* 0x000fe2000f8e00ff */
[----:B------:R-:W-:Y:S04]  /*0250*/  BSSY.RECONVERGENT B0, `(.L_x_4) ;  /* 0x000000c000007945 */ /* 0x000fe80003800200 */
[C---:B------:R-:W-:Y:S02]  /*0260*/  ISETP.NE.OR P1, PT, R0.reuse, 0x1, !P5 ;  /* 0x000000010000780c */ /* 0x040fe40006f25670 */
[----:B------:R-:W-:-:S11]  /*0270*/  ISETP.NE.OR P0, PT, R0, 0x3, !P5 ;  /* 0x000000030000780c */ /* 0x000fd60006f05670 */
[----:B------:R-:W-:Y:S05]  /*0280*/  @P1 BRA `(.L_x_5) ;  /* 0x0000000000201947 */ /* 0x000fea0003800000 */
[----:B------:R-:W3:Y:S02]  /*0290*/  LDCU.64 UR6, c[0x0][0x348] ;  /* 0x00006900ff0677ac */ /* 0x000ee40008000a00 */
[----:B---3--:R-:W-:Y:S02]  /*02a0*/  UIADD3 UR10, UP1, UPT, UR6, 0x80, URZ ;  /* 0x00000080060a7890 */ /* 0x008fe4000ff3e0ff */
[----:B------:R-:W-:Y:S02]  /*02b0*/  UIADD3 UR6, UP0, UPT, UR6, 0x180, URZ ;  /* 0x0000018006067890 */ /* 0x000fe4000ff1e0ff */
[----:B------:R-:W-:Y:S02]  /*02c0*/  UIADD3.X UR11, UPT, UPT, URZ, UR7, URZ, UP1, !UPT ;  /* 0x00000007ff0b7290 */ /* 0x000fe40008ffe4ff */
[----:B------:R-:W-:-:S07]  /*02d0*/  UIADD3.X UR7, UPT, UPT, URZ, UR7, URZ, UP0, !UPT ;  /* 0x00000007ff077290 */ /* 0x000fce00087fe4ff */
[----:B------:R3:W-:Y:S02]  /*02e0*/  UTMACCTL.PF [UR10] ;  /* 0x000000000a0079b9 */ /* 0x0007e40008040000 */
[----:B------:R3:W-:Y:S02]  /*02f0*/  UTMACCTL.PF [UR6] ;  /* 0x00000000060079b9 */ /* 0x0007e40008040000 */
[----:B---3--:R-:W-:Y:S01]  /*0300*/  NOP ;  /* 0x0000000000007918 */ /* 0x008fe20000000000 */
.L_x_5:
[----:B------:R-:W-:Y:S05]  /*0310*/  BSYNC.RECONVERGENT B0 ;  /* 0x0000000000007941 */ /* 0x000fea0003800200 */
.L_x_4:
[----:B------:R-:W-:Y:S04]  /*0320*/  BSSY.RECONVERGENT B0, `(.L_x_6) ;  /* 0x000000a000007945 */ /* 0x000fe80003800200 */
        /* <DEDUP_REMOVED lines=9> */
.L_x_7:
[----:B------:R-:W-:Y:S05]  /*03c0*/  BSYNC.RECONVERGENT B0 ;  /* 0x0000000000007941 */ /* 0x000fea0003800200 */
.L_x_6:
[----:B------:R-:W3:Y:S01]  /*03d0*/  LDCU.64 UR6, c[0x0][0x888] ;  /* 0x00011100ff0677ac */ /* 0x000ee20008000a00 */
[----:B------:R-:W-:Y:S02]  /*03e0*/  UISETP.EQ.U32.AND UP1, UPT, UR4, URZ, UPT ;  /* 0x000000ff0400728c */ /* 0x000fe4000bf22070 */
[----:B------:R-:W-:Y:S02]  /*03f0*/  UPLOP3.LUT UP2, UPT, UPT, UPT, UPT, 0x80, 0x8 ;  /* 0x000000000008789c */ /* 0x000fe40003f4f070 */
[----:B---3--:R-:W-:-:S04]  /*0400*/  UISETP.NE.U32.AND UP0, UPT, UR6, URZ, UPT ;  /* 0x000000ff0600728c */ /* 0x008fc8000bf05070 */
[----:B------:R-:W-:-:S04]  /*0410*/  UISETP.NE.AND.EX UP0, UPT, UR7, URZ, UPT, UP0 ;  /* 0x000000ff0700728c */ /* 0x000fc8000bf05300 */
[----:B------:R-:W-:-:S04]  /*0420*/  UISETP.EQ.OR.EX UP3, UPT, UR5, URZ, !UP0, UP1 ;  /* 0x000000ff0500728c */ /* 0x000fc8000c762710 */
[----:B------:R-:W-:-:S05]  /*0430*/  UP2UR UR50, UPR, URZ, 0x8 ;  /* 0x00000008ff327883 */ /* 0x000fca0008000000 */
[----:B------:R-:W-:Y:S07]  /*0440*/  BRA.U !UP3, `(.L_x_8) ;  /* 0x000000010b207547 */ /* 0x000fee000b800000 */
[----:B------:R-:W-:Y:S01]  /*0450*/  UISETP.NE.U32.AND UP2, UPT, UR4, URZ, UPT ;  /* 0x000000ff0400728c */ /* 0x000fe2000bf45070 */
[----:B-----5:R-:W-:Y:S01]  /*0460*/  FSETP.NEU.AND P0, PT, R81, RZ, PT ;  /* 0x000000ff5100720b */ /* 0x020fe20003f0d000 */
[----:B------:R-:W-:Y:S02]  /*0470*/  USEL UR4, URZ, 0xffffffff, UP0 ;  /* 0xffffffffff047887 */ /* 0x000fe40008000000 */
[----:B------:R-:W-:-:S10]  /*0480*/  UISETP.NE.AND.EX UP2, UPT, UR5, URZ, UPT, UP2 ;  /* 0x000000ff0500728c */ /* 0x000fd4000bf45320 */
[----:B------:R-:W-:Y:S01]  /*0490*/  VOTEU.ANY UP1, P0 ;  /* 0x0000000000ff7886 */ /* 0x000fe20000020100 */
[----:B------:R-:W-:-:S04]  /*04a0*/  @!UP2 USEL UR4, URZ, 0xffffffff, UP1 ;  /* 0xffffffffff04a887 */ /* 0x000fc80008800000 */
[----:B------:R-:W-:-:S04]  /*04b0*/  ULOP3.LUT UR4, UR4, 0x1, URZ, 0xc0, !UPT ;  /* 0x0000000104047892 */ /* 0x000fc8000f8ec0ff */
[----:B------:R-:W-:-:S11]  /*04c0*/  UISETP.NE.U32.AND UP2, UPT, UR4, 0x1, UPT ;  /* 0x000000010400788c */ /* 0x000fd6000bf45070 */
.L_x_8:
[----:B-1----:R-:W1:Y:S01]  /*04d0*/  SHFL.IDX PT, R2, R173, RZ, 0x1f ;  /* 0x00001fffad027589 */ /* 0x002e6200000e0000 */
[----:B------:R-:W-:-:S04]  /*04e0*/  UISETP.NE.AND UP1, UPT, UR8, 0x2, UPT ;  /* 0x000000020800788c */ /* 0x000fc8000bf25270 */
[----:B------:R-:W-:Y:S01]  /*04f0*/  USEL UR6, URZ, 0x1, UP1 ;  /* 0x00000001ff067887 */ /* 0x000fe20008800000 */
[----:B-1----:R-:W-:-:S13]  /*0500*/  ISETP.NE.AND P0, PT, R2, RZ, PT ;  /* 0x000000ff0200720c */ /* 0x002fda0003f05270 */
[----:B------:R-:W-:Y:S05]  /*0510*/  @P0 BRA `(.L_x_9) ;  /* 0x0000000000580947 */ /* 0x000fea0003800000 */
[----:B------:R-:W1:Y:S01]  /*0520*/  S2UR UR5, SR_CgaCtaId ;  /* 0x00000000000579c3 */ /* 0x000e620000008800 */
[----:B------:R-:W-:Y:S01]  /*0530*/  UMOV UR7, 0x400 ;  /* 0x0000040000077882 */ /* 0x000fe20000000000 */
[----:B------:R-:W-:Y:S01]  /*0540*/  UMOV UR4, 0x1 ;  /* 0x0000000100047882 */ /* 0x000fe20000000000 */
[----:B------:R-:W-:Y:S01]  /*0550*/  ELECT P0, URZ, PT ;  /* 0x0000000000ff782f */ /* 0x000fe20003800000 */
[----:B------:R-:W-:-:S04]  /*0560*/  UIADD3 UR10, UPT, UPT, -UR4, 0x100000, URZ ;  /* 0x00100000040a7890 */ /* 0x000fc8000fffe1ff */
[----:B------:R-:W-:Y:S02]  /*0570*/  USHF.L.U32 UR11, UR10, 0xb, URZ ;  /* 0x0000000b0a0b7899 */ /* 0x000fe400080006ff */
[----:B------:R-:W-:Y:S02]  /*0580*/  USHF.L.U32 UR10, UR10, 0x1, URZ ;  /* 0x000000010a0a7899 */ /* 0x000fe400080006ff */
[----:B-1----:R-:W-:Y:S01]  /*0590*/  ULEA UR5, UR5, UR7, 0x18 ;  /* 0x0000000705057291 */ /* 0x002fe2000f8ec0ff */
[----:B------:R-:W1:Y:S11]  /*05a0*/  FENCE.VIEW.ASYNC.S ;  /* 0x00000000000073c6 */ /* 0x000e760000000000 */
[----:B-1----:R1:W3:Y:S01]  /*05b0*/  SYNCS.EXCH.64 URZ, [UR5], UR10 ;  /* 0x0000000a05ff75b2 */ /* 0x0022e20008000100 */
[----:B------:R1:W4:Y:S01]  /*05c0*/  SYNCS.EXCH.64 URZ, [UR5+0x30], UR10 ;  /* 0x0000300a05ff75b2 */ /* 0x0003220008000100 */
[----:B------:R1:W1:Y:S01]  /*05d0*/  SYNCS.EXCH.64 URZ, [UR5+0x8], UR10 ;  /* 0x0000080a05ff75b2 */ /* 0x0002620008000100 */
        /* <DEDUP_REMOVED lines=9> */
[----:B------:R-:W-:Y:S01]  /*0670*/  NOP ;  /* 0x0000000000007918 */ /* 0x000fe20000000000 */
.L_x_9:
[----:B------:R-:W2:Y:S01]  /*0680*/  SHFL.IDX PT, R2, R173, RZ, 0x1f ;  /* 0x00001fffad027589 */ /* 0x000ea200000e0000 */
[----:B------:R-:W-:Y:S01]  /*0690*/  NOP ;  /* 0x0000000000007918 */ /* 0x000fe20000000000 */
[----:B--2---:R-:W-:-:S13]  /*06a0*/  ISETP.NE.AND P0, PT, R2, 0x1, PT ;  /* 0x000000010200780c */ /* 0x004fda0003f05270 */
[----:B------:R-:W-:Y:S05]  /*06b0*/  @P0 BRA `(.L_x_10) ;  /* 0x0000000000480947 */ /* 0x000fea0003800000 */
[----:B------:R-:W2:Y:S01]  /*06c0*/  S2UR UR7, SR_CgaCtaId ;  /* 0x00000000000779c3 */ /* 0x000ea20000008800 */
[----:B------:R-:W-:Y:S01]  /*06d0*/  UMOV UR9, 0x400 ;  /* 0x0000040000097882 */ /* 0x000fe20000000000 */
[----:B-1----:R-:W-:Y:S01]  /*06e0*/  UMOV UR5, 0x20 ;  /* 0x0000002000057882 */ /* 0x002fe20000000000 */
[----:B------:R-:W-:Y:S01]  /*06f0*/  UMOV UR4, 0x80 ;  /* 0x0000008000047882 */ /* 0x000fe20000000000 */
[----:B------:R-:W-:-:S04]  /*0700*/  UIADD3 UR10, UPT, UPT, -UR5, 0x100000, URZ ;  /* 0x00100000050a7890 */ /* 0x000fc8000fffe1ff */
[----:B------:R-:W-:Y:S02]  /*0710*/  USHF.L.U32 UR11, UR10, 0xb, URZ ;  /* 0x0000000b0a0b7899 */ /* 0x000fe400080006ff */
[----:B------:R-:W-:Y:S02]  /*0720*/  USHF.L.U32 UR10, UR10, 0x1, URZ ;  /* 0x000000010a0a7899 */ /* 0x000fe400080006ff */
[----:B------:R-:W-:-:S04]  /*0730*/  UIADD3 UR4, UPT, UPT, -UR4, 0x100000, URZ ;  /* 0x0010000004047890 */ /* 0x000fc8000fffe1ff */
[----:B------:R-:W-:Y:S02]  /*0740*/  USHF.L.U32 UR5, UR4, 0xb, URZ ;  /* 0x0000000b04057899 */ /* 0x000fe400080006ff */
[----:B------:R-:W-:Y:S01]  /*0750*/  USHF.L.U32 UR4, UR4, 0x1, URZ ;  /* 0x0000000104047899 */ /* 0x000fe200080006ff */
[----:B------:R-:W-:Y:S01]  /*0760*/  ELECT P0, URZ, PT ;  /* 0x0000000000ff782f */ /* 0x000fe20003800000 */
[----:B--2---:R-:W-:Y:S01]  /*0770*/  ULEA UR7, UR7, UR9, 0x18 ;  /* 0x0000000907077291 */ /* 0x004fe2000f8ec0ff */
[----:B------:R-:W1:Y:S11]  /*0780*/  FENCE.VIEW.ASYNC.S ;  /* 0x00000000000073c6 */ /* 0x000e760000000000 */
[----:B-1----:R2:W1:Y:S01]  /*0790*/  SYNCS.EXCH.64 URZ, [UR7+0x60], UR10 ;  /* 0x0000600a07ff75b2 */ /* 0x0024620008000100 */
[----:B------:R2:W1:Y:S01]  /*07a0*/  SYNCS.EXCH.64 URZ, [UR7+0x70], UR4 ;  /* 0x0000700407ff75b2 */ /* 0x0004620008000100 */
[----:B------:R2:W1:Y:S01]  /*07b0*/  SYNCS.EXCH.64 URZ, [UR7+0x68], UR10 ;  /* 0x0000680a07ff75b2 */ /* 0x0004620008000100 */
[----:B------:R2:W1:Y:S02]  /*07c0*/  SYNCS.EXCH.64 URZ, [UR7+0x78], UR4 ;  /* 0x0000780407ff75b2 */ /* 0x0004640008000100 */
[----:B--2---:R-:W-:Y:S01]  /*07d0*/  NOP ;  /* 0x0000000000007918 */ /* 0x004fe20000000000 */
.L_x_10:
[----:B------:R-:W2:Y:S01]  /*07e0*/  SHFL.IDX PT, R2, R173, RZ, 0x1f ;  /* 0x00001fffad027589 */ /* 0x000ea200000e0000 */
[----:B------:R-:W-:Y:S01]  /*07f0*/  NOP ;  /* 0x0000000000007918 */ /* 0x000fe20000000000 */
[----:B--2---:R-:W-:-:S13]  /*0800*/  ISETP.NE.AND P0, PT, R2, 0x3, PT ;  /* 0x000000030200780c */ /* 0x004fda0003f05270 */
[----:B------:R-:W-:Y:S05]  /*0810*/  @P0 BRA `(.L_x_11) ;  /* 0x0000000000300947 */ /* 0x000fea0003800000 */
[----:B-1----:R-:W1:Y:S01]  /*0820*/  S2UR UR5, SR_CgaCtaId ;  /* 0x00000000000579c3 */ /* 0x002e620000008800 */
        /* <DEDUP_REMOVED lines=8> */
[----:B-1----:R2:W1:Y:S01]  /*08b0*/  SYNCS.EXCH.64 URZ, [UR5+0x80], UR10 ;  /* 0x0000800a05ff75b2 */ /* 0x0024620008000100 */
[----:B------:R2:W1:Y:S02]  /*08c0*/  SYNCS.EXCH.64 URZ, [UR5+0x88], UR10 ;  /* 0x0000880a05ff75b2 */ /* 0x0004640008000100 */
[----:B--2---:R-:W-:Y:S01]  /*08d0*/  NOP ;  /* 0x0000000000007918 */ /* 0x004fe20000000000 */
.L_x_11:
[----:B------:R-:W2:Y:S01]  /*08e0*/  SHFL.IDX PT, R2, R173, RZ, 0x1f ;  /* 0x00001fffad027589 */ /* 0x000ea200000e0000 */
[----:B------:R-:W-:Y:S01]  /*08f0*/  NOP ;  /* 0x0000000000007918 */ /* 0x000fe20000000000 */
[----:B--2---:R-:W-:-:S13]  /*0900*/  ISETP.NE.AND P0, PT, R2, 0x4, PT ;  /* 0x000000040200780c */ /* 0x004fda0003f05270 */
[----:B------:R-:W-:Y:S05]  /*0910*/  @P0 BRA `(.L_x_12) ;  /* 0x00000000004c0947 */ /* 0x000fea0003800000 */
[----:B-1----:R-:W1:Y:S01]  /*0920*/  S2UR UR5, SR_CgaCtaId ;  /* 0x00000000000579c3 */ /* 0x002e620000008800 */
[----:B------:R-:W-:Y:S01]  /*0930*/  UMOV UR9, 0x100 ;  /* 0x0000010000097882 */ /* 0x000fe20000000000 */
[----:B------:R-:W-:Y:S01]  /*0940*/  UMOV UR7, 0x400 ;  /* 0x0000040000077882 */ /* 0x000fe20000000000 */
[----:B------:R-:W-:Y:S01]  /*0950*/  USEL UR9, UR9, 0xe0, UP2 ;  /* 0x000000e009097887 */ /* 0x000fe20009000000 */
[----:B------:R-:W-:Y:S01]  /*0960*/  UMOV UR4, 0x1 ;  /* 0x0000000100047882 */ /* 0x000fe20000000000 */
[----:B------:R-:W-:Y:S01]  /*0970*/  ELECT P0, URZ, PT ;  /* 0x0000000000ff782f */ /* 0x000fe20003800000 */
[----:B------:R-:W-:-:S04]  /*0980*/  UIADD3 UR10, UPT, UPT, -UR4, 0x100000, URZ ;  /* 0x00100000040a7890 */ /* 0x000fc8000fffe1ff */
[----:B------:R-:W-:Y:S02]  /*0990*/  USHF.L.U32 UR11, UR10, 0xb, URZ ;  /* 0x0000000b0a0b7899 */ /* 0x000fe400080006ff */
[----:B------:R-:W-:Y:S02]  /*09a0*/  USHF.L.U32 UR10, UR10, 0x1, URZ ;  /* 0x000000010a0a7899 */ /* 0x000fe400080006ff */
[----:B------:R-:W-:-:S04]  /*09b0*/  UIADD3 UR12, UPT, UPT, -UR9, 0x100000, URZ ;  /* 0x00100000090c7890 */ /* 0x000fc8000fffe1ff */
[----:B------:R-:W-:Y:S02]  /*09c0*/  USHF.L.U32 UR13, UR12, 0xb, URZ ;  /* 0x0000000b0c0d7899 */ /* 0x000fe400080006ff */
[----:B------:R-:W-:Y:S02]  /*09d0*/  USHF.L.U32 UR12, UR12, 0x1, URZ ;  /* 0x000000010c0c7899 */ /* 0x000fe400080006ff */
[----:B-1----:R-:W-:Y:S01]  /*09e0*/  ULEA UR5, UR5, UR7, 0x18 ;  /* 0x0000000705057291 */ /* 0x002fe2000f8ec0ff */
[----:B------:R-:W1:Y:S11]  /*09f0*/  FENCE.VIEW.ASYNC.S ;  /* 0x00000000000073c6 */ /* 0x000e760000000000 */
[----:B-1----:R2:W1:Y:S01]  /*0a00*/  SYNCS.EXCH.64 URZ, [UR5+0x90], UR10 ;  /* 0x0000900a05ff75b2 */ /* 0x0024620008000100 */
[----:B------:R2:W1:Y:S01]  /*0a10*/  SYNCS.EXCH.64 URZ, [UR5+0xa0], UR12 ;  /* 0x0000a00c05ff75b2 */ /* 0x0004620008000100 */
[----:B------:R2:W1:Y:S01]  /*0a20*/  SYNCS.EXCH.64 URZ, [UR5+0x98], UR10 ;  /* 0x0000980a05ff75b2 */ /* 0x0004620008000100 */
[----:B------:R2:W1:Y:S02]  /*0a30*/  SYNCS.EXCH.64 URZ, [UR5+0xa8], UR12 ;  /* 0x0000a80c05ff75b2 */ /* 0x0004640008000100 */
[----:B--2---:R-:W-:Y:S01]  /*0a40*/  NOP ;  /* 0x0000000000007918 */ /* 0x004fe20000000000 */
.L_x_12:
        /* <DEDUP_REMOVED lines=20> */
[----:B------:R2:W1:Y:S01]  /*0b90*/  SYNCS.EXCH.64 URZ, [UR7+0xd8], UR4 ;  /* 0x0000d80407ff75b2 */ /* 0x0004620008000100 */
[----:B------:R2:W1:Y:S01]  /*0ba0*/  SYNCS.EXCH.64 URZ, [UR7+0xc0], UR10 ;  /* 0x0000c00a07ff75b2 */ /* 0x0004620008000100 */
[----:B------:R2:W1:Y:S01]  /*0bb0*/  SYNCS.EXCH.64 URZ, [UR7+0xe0], UR4 ;  /* 0x0000e00407ff75b2 */ /* 0x0004620008000100 */
[----:B------:R2:W1:Y:S01]  /*0bc0*/  SYNCS.EXCH.64 URZ, [UR7+0xc8], UR10 ;  /* 0x0000c80a07ff75b2 */ /* 0x0004620008000100 */
[----:B------:R2:W1:Y:S02]  /*0bd0*/  SYNCS.EXCH.64 URZ, [UR7+0xe8], UR4 ;  /* 0x0000e80407ff75b2 */ /* 0x0004640008000100 */
[----:B--2---:R-:W-:Y:S01]  /*0be0*/  NOP ;  /* 0x0000000000007918 */ /* 0x004fe20000000000 */
.L_x_13:
        /* <DEDUP_REMOVED lines=18> */
.L_x_14:
[----:B-1----:R-:W1:Y:S01]  /*0d10*/  S2UR UR5, SR_CTAID.X ;  /* 0x00000000000579c3 */ /* 0x002e620000002500 */
[----:B------:R-:W-:-:S05]  /*0d20*/  CS2R.32 R170, SR_CgaSize ;  /* 0x0000000000aa7805 */ /* 0x000fca0000008a00 */
[----:B------:R-:W-:-:S05]  /*0d30*/  IMAD R170, R170, -0xa0, RZ ;  /* 0xffffff60aaaa7824 */ /* 0x000fca00078e02ff */
[----:B------:R-:W-:-:S14]  /*0d40*/  R2UR UR9, R170 ;  /* 0x00000000aa0972ca */ /* 0x000fdc00000e0000 */
[----:B------:R-:W2:Y:S01]  /*0d50*/  LDCU UR9, c[0x0][UR9+0x2b0] ;  /* 0x00005600090977ac */ /* 0x000ea20008000800 */
[----:B------:R-:W-:Y:S01]  /*0d60*/  NOP ;  /* 0x0000000000007918 */ /* 0x000fe20000000000 */
[----:B------:R-:W-:-:S05]  /*0d70*/  CS2R.32 R170, SR_CgaSize ;  /* 0x0000000000aa7805 */ /* 0x000fca0000008a00 */
[----:B------:R-:W-:-:S05]  /*0d80*/  IMAD R170, R170, -0xa0, RZ ;  /* 0xffffff60aaaa7824 */ /* 0x000fca00078e02ff */
[----:B------:R-:W-:-:S14]  /*0d90*/  R2UR UR7, R170 ;  /* 0x00000000aa0772ca */ /* 0x000fdc00000e0000 */
[----:B------:R-:W3:Y:S01]  /*0da0*/  LDCU UR7, c[0x0][UR7+0x2b4] ;  /* 0x00005680070777ac */ /* 0x000ee20008000800 */
[----:B------:R-:W4:Y:S08]  /*0db0*/  S2UR UR4, SR_CTAID.Y ;  /* 0x00000000000479c3 */ /* 0x000f300000002600 */
[----:B------:R-:W3:Y:S01]  /*0dc0*/  LDC R9, c[0x0][0xb24] ;  /* 0x0002c900ff097b82 */ /* 0x000ee20000000800 */
[----:B-1----:R-:W-:-:S02]  /*0dd0*/  I2FP.F32.U32 R5, UR5 ;  /* 0x0000000500057c45 */ /* 0x002fc40008201000 */
[----:B------:R-:W-:-:S05]  /*0de0*/  CS2R.32 R3, SR_CgaSize ;  /* 0x0000000000037805 */ /* 0x000fca0000008a00 */
[----:B------:R-:W-:-:S06]  /*0df0*/  IMAD R3, R3, -0xa0, RZ ;  /* 0xffffff6003037824 */ /* 0x000fcc00078e02ff */
[----:B------:R-:W1:Y:S01]  /*0e00*/  LDC R3, c[0x0][R3+0x2a0] ;  /* 0x0000a80003037b82 */ /* 0x000e620000000800 */
[----:B------:R-:W-:Y:S01]  /*0e10*/  MOV R21, UR5 ;  /* 0x0000000500157c02 */ /* 0x000fe20008000f00 */
[----:B--2---:R-:W-:Y:S01]  /*0e20*/  FMUL R5, R5, UR9 ;  /* 0x0000000905057c20 */ /* 0x004fe20008400000 */
[----:B----4-:R-:W-:Y:S02]  /*0e30*/  I2FP.F32.U32 R4, UR4 ;  /* 0x0000000400047c45 */ /* 0x010fe40008201000 */
[----:B------:R-:W-:-:S05]  /*0e40*/  CS2R.32 R2, SR_CgaSize ;  /* 0x0000000000027805 */ /* 0x000fca0000008a00 */
[----:B------:R-:W-:-:S06]  /*0e50*/  IMAD R2, R2, -0xa0, RZ ;  /* 0xffffff6002027824 */ /* 0x000fcc00078e02ff */
[----:B------:R-:W2:Y:S01]  /*0e60*/  LDC R2, c[0x0][R2+0x2a4] ;  /* 0x0000a90002027b82 */ /* 0x000ea20000000800 */
[----:B------:R-:W4:Y:S01]  /*0e70*/  F2I.U32.TRUNC.NTZ R170, R5 ;  /* 0x0000000500aa7305 */ /* 0x000f22000020f000 */
[----:B------:R-:W-:Y:S01]  /*0e80*/  MOV R20, UR4 ;  /* 0x0000000400147c02 */ /* 0x000fe20008000f00 */
[----:B---3--:R-:W-:-:S05]  /*0e90*/  FMUL R4, R4, UR7 ;  /* 0x0000000704047c20 */ /* 0x008fca0008400000 */
[----:B------:R-:W-:Y:S01]  /*0ea0*/  BAR.SYNC.DEFER_BLOCKING 0x0 ;  /* 0x0000000000007b1d */ /* 0x000fe20000010000 */
[----:B------:R-:W-:-:S05]  /*0eb0*/  ISETP.GE.AND P0, PT, R9, 0x1, PT ;  /* 0x000000010900780c */ /* 0x000fca0003f06270 */
[----:B------:R-:W3:Y:S02]  /*0ec0*/  F2I.U32.TRUNC.NTZ R147, R4 ;  /* 0x0000000400937305 */ /* 0x000ee4000020f000 */
[----:B------:R-:W2:Y:S01]  /*0ed0*/  S2UR UR36, SR_CTAID.Z ;  /* 0x00000000002479c3 */ /* 0x000ea20000002700 */
[----:B----4-:R-:W-:-:S05]  /*0ee0*/  IADD3 R170, PT, PT, -R170, RZ, RZ ;  /* 0x000000ffaaaa7210 */ /* 0x010fca0007ffe1ff */
[----:B-1----:R-:W-:Y:S01]  /*0ef0*/  IMAD R170, R3, R170, UR5 ;  /* 0x0000000503aa7e24 */ /* 0x002fe2000f8e02aa */
[----:B---3--:R-:W-:-:S05]  /*0f00*/  IADD3 R147, PT, PT, -R147, RZ, RZ ;  /* 0x000000ff93937210 */ /* 0x008fca0007ffe1ff */
[----:B--2---:R-:W-:Y:S01]  /*0f10*/  IMAD R147, R2, R147, UR4 ;  /* 0x0000000402937e24 */ /* 0x004fe2000f8e0293 */
[----:B------:R-:W-:Y:S06]  /*0f20*/  @!P0 BRA `(.L_x_15) ;  /* 0x0000000000b88947 */ /* 0x000fec0003800000 */
[----:B------:R-:W1:Y:S01]  /*0f30*/  LDC.64 R4, c[0x0][0xb18] ;  /* 0x0002c600ff047b82 */ /* 0x000e620000000a00 */
[----:B------:R-:W-:-:S07]  /*0f40*/  ISETP.NE.AND P0, PT, R9, 0x1, PT ;  /* 0x000000010900780c */ /* 0x000fce0003f05270 */
[----:B------:R-:W2:Y:S08]  /*0f50*/  LDC R10, c[0x0][0xb0c] ;  /* 0x0002c300ff0a7b82 */ /* 0x000eb00000000800 */
[----:B------:R-:W3:Y:S08]  /*0f60*/  LDC R11, c[0x0][0x370] ;  /* 0x0000dc00ff0b7b82 */ /* 0x000ef00000000800 */
[----:B------:R-:W4:Y:S01]  /*0f70*/  LDC R12, c[0x0][0x374] ;  /* 0x0000dd00ff0c7b82 */ /* 0x000f220000000800 */
[----:B-1----:R-:W-:-:S07]  /*0f80*/  ISETP.NE.AND P1, PT, R4, 0x1, PT ;  /* 0x000000010400780c */ /* 0x002fce0003f25270 */
[----:B------:R-:W3:Y:S01]  /*0f90*/  LDC.64 R6, c[0x0][0xb10] ;  /* 0x0002c400ff067b82 */ /* 0x000ee20000000a00 */
[----:B--2---:R-:W-:-:S07]  /*0fa0*/  ISETP.NE.AND P2, PT, R10, 0x1, PT ;  /* 0x000000010a00780c */ /* 0x004fce0003f45270 */
[----:B------:R-:W1:Y:S08]  /*0fb0*/  LDC R8, c[0x0][0xb20] ;  /* 0x0002c800ff087b82 */ /* 0x000e700000000800 */
[----:B------:R-:W2:Y:S01]  /*0fc0*/  LDC.64 R2, c[0x0][0xb28] ;  /* 0x0002ca00ff027b82 */ /* 0x000ea20000000a00 */
[----:B----4-:R-:W-:-:S04]  /*0fd0*/  IMAD.HI.U32 R13, R12, R5, RZ ;  /* 0x000000050c0d7227 */ /* 0x010fc800078e00ff */
[----:B------:R-:W-:-:S04]  /*0fe0*/  IMAD.HI.U32 R5, R20, R5, RZ ;  /* 0x0000000514057227 */ /* 0x000fc800078e00ff */
[----:B---3--:R-:W-:-:S04]  /*0ff0*/  IMAD.HI.U32 R14, R11, R6, RZ ;  /* 0x000000060b0e7227 */ /* 0x008fc800078e00ff */
[C---:B------:R-:W-:Y:S01]  /*1000*/  IMAD.HI.U32 R16, R21.reuse, R6, RZ ;  /* 0x0000000615107227 */ /* 0x040fe200078e00ff */
[-C--:B------:R-:W-:Y:S02]  /*1010*/  @P2 SHF.R.U32.HI R11, RZ, R7.reuse, R14 ;  /* 0x00000007ff0b2219 */ /* 0x080fe4000001160e */
[-C--:B-1----:R-:W-:Y:S02]  /*1020*/  @P1 SHF.R.U32.HI R12, RZ, R8.reuse, R13 ;  /* 0x00000008ff0c1219 */ /* 0x082fe4000001160d */
[----:B------:R-:W-:Y:S02]  /*1030*/  SHF.R.U32.HI R5, RZ, R8, R5 ;  /* 0x00000008ff057219 */ /* 0x000fe40000011605 */
[----:B------:R-:W-:Y:S02]  /*1040*/  SHF.R.U32.HI R16, RZ, R7, R16 ;  /* 0x00000007ff107219 */ /* 0x000fe40000011610 */
[----:B------:R-:W-:Y:S01]  /*1050*/  SEL R5, R20, R5, !P1 ;  /* 0x0000000514057207 */ /* 0x000fe20004800000 */
[----:B--2---:R-:W-:Y:S01]  /*1060*/  IMAD.HI.U32 R14, R12, R2, RZ ;  /* 0x000000020c0e7227 */ /* 0x004fe200078e00ff */
[----:B------:R-:W-:-:S02]  /*1070*/  SEL R7, R21, R16, !P2 ;  /* 0x0000001015077207 */ /* 0x000fc40005000000 */
[----:B------:R-:W-:Y:S01]  /*1080*/  IADD3 R13, PT, PT, -R5, RZ, RZ ;  /* 0x000000ff050d7210 */ /* 0x000fe20007ffe1ff */
[----:B------:R-:W-:Y:S01]  /*1090*/  IMAD.HI.U32 R6, R11, R2, RZ ;  /* 0x000000020b067227 */ /* 0x000fe200078e00ff */
[----:B------:R-:W-:-:S03]  /*10a0*/  @P0 SHF.R.U32.HI R12, RZ, R3, R14 ;  /* 0x00000003ff0c0219 */ /* 0x000fc6000001160e */
[----:B------:R-:W-:Y:S01]  /*10b0*/  IMAD R13, R4, R13, R20 ;  /* 0x0000000d040d7224 */ /* 0x000fe200078e0214 */
[----:B------:R-:W-:Y:S01]  /*10c0*/  @P0 SHF.R.U32.HI R11, RZ, R3, R6 ;  /* 0x00000003ff0b0219 */ /* 0x000fe20000011606 */
[----:B------:R-:W-:-:S04]  /*10d0*/  IMAD R12, R12, R9, RZ ;  /* 0x000000090c0c7224 */ /* 0x000fc800078e02ff */
[----:B------:R-:W-:Y:S01]  /*10e0*/  IMAD R6, R11, R9, RZ ;  /* 0x000000090b067224 */ /* 0x000fe200078e02ff */
[----:B------:R-:W-:-:S04]  /*10f0*/  ISETP.GE.AND P1, PT, R5, R12, PT ;  /* 0x0000000c0500720c */ /* 0x000fc80003f26270 */
[----:B------:R-:W-:Y:S01]  /*1100*/  ISETP.GE.OR P1, PT, R7, R6, P1 ;  /* 0x000000060700720c */ /* 0x000fe20000f26670 */
[----:B------:R-:W-:-:S05]  /*1110*/  IMAD.HI.U32 R6, R5, R2, RZ ;  /* 0x0000000205067227 */ /* 0x000fca00078e00ff */
[----:B------:R-:W-:-:S04]  /*1120*/  SHF.R.U32.HI R6, RZ, R3, R6 ;  /* 0x00000003ff067219 */ /* 0x000fc80000011606 */
[----:B------:R-:W-:-:S03]  /*1130*/  SEL R6, R5, R6, !P0 ;  /* 0x0000000605067207 */ /* 0x000fc60004000000 */
[----:B------:R-:W-:Y:S01]  /*1140*/  @!P1 IMAD.HI.U32 R8, R7, R2, RZ ;  /* 0x0000000207089227 */ /* 0x000fe200078e00ff */
[----:B------:R-:W-:-:S04]  /*1150*/  IADD3 R2, PT, PT, -R6, RZ, RZ ;  /* 0x000000ff06027210 */ /* 0x000fc80007ffe1ff */
[----:B------:R-:W-:Y:S01]  /*1160*/  @!P1 SHF.R.U32.HI R8, RZ, R3, R8 ;  /* 0x00000003ff089219 */ /* 0x000fe20000011608 */
[----:B------:R-:W-:-:S03]  /*1170*/  IMAD R2, R9, R2, R5 ;  /* 0x0000000209027224 */ /* 0x000fc600078e0205 */
[----:B------:R-:W-:-:S05]  /*1180*/  @!P1 SEL R3, R7, R8, !P0 ;  /* 0x0000000807039207 */ /* 0x000fca0004000000 */
[--C-:B------:R-:W-:Y:S02]  /*1190*/  @!P1 IMAD.IADD R6, R6, 0x1, -R3.reuse ;  /* 0x0000000106069824 */ /* 0x100fe400078e0a03 */
[----:B------:R-:W-:Y:S01]  /*11a0*/  @!P1 IMAD R3, R2, R11, R3 ;  /* 0x0000000b02039224 */ /* 0x000fe200078e0203 */
[----:B------:R-:W-:Y:S01]  /*11b0*/  IADD3 R2, PT, PT, -R7, RZ, RZ ;  /* 0x000000ff07027210 */ /* 0x000fe20007ffe1ff */
[----:B------:R-:W-:Y:S02]  /*11c0*/  @!P1 IMAD R5, R6, R9, R7 ;  /* 0x0000000906059224 */ /* 0x000fe400078e0207 */
[----:B------:R-:W-:Y:S02]  /*11d0*/  @!P1 IMAD.MOV.U32 R7, RZ, RZ, R3 ;  /* 0x000000ffff079224 */ /* 0x000fe400078e0003 */
[----:B------:R-:W-:Y:S02]  /*11e0*/  IMAD R2, R10, R2, R21 ;  /* 0x000000020a027224 */ /* 0x000fe400078e0215 */
[----:B------:R-:W-:-:S02]  /*11f0*/  IMAD R20, R5, R4, R13 ;  /* 0x0000000405147224 */ /* 0x000fc400078e020d */
[----:B------:R-:W-:Y:S02]  /*1200*/  IMAD R21, R7, R10, R2 ;  /* 0x0000000a07157224 */ /* 0x000fe400078e0202 */
.L_x_15:
[----:B------:R-:W1:Y:S01]  /*1210*/  LDCU UR4, c[0x0][0xb30] ;  /* 0x00016600ff0477ac */ /* 0x000e620008000800 */
[----:B------:R-:W2:Y:S08]  /*1220*/  S2UR UR37, SR_CgaCtaId ;  /* 0x00000000002579c3 */ /* 0x000eb00000008800 */
[----:B------:R-:W3:Y:S01]  /*1230*/  LDC R72, c[0x0][0xb24] ;  /* 0x0002c900ff487b82 */ /* 0x000ee20000000800 */
[----:B-1----:R-:W-:-:S09]  /*1240*/  UISETP.NE.AND UP1, UPT, UR4, 0x1, UPT ;  /* 0x000000010400788c */ /* 0x002fd2000bf25270 */
[----:B--2---:R-:W-:Y:S05]  /*1250*/  BRA.U UP1, `(.L_x_16) ;  /* 0x0000000101407547 */ /* 0x004fea000b800000 */
[----:B------:R-:W1:Y:S08]  /*1260*/  LDC.64 R4, c[0x0][0xb10] ;  /* 0x0002c400ff047b82 */ /* 0x000e700000000a00 */
[----:B------:R-:W2:Y:S08]  /*1270*/  LDC.64 R2, c[0x0][0xb18] ;  /* 0x0002c600ff027b82 */ /* 0x000eb00000000a00 */
[----:B------:R-:W4:Y:S08]  /*1280*/  LDC R6, c[0x0][0xb20] ;  /* 0x0002c800ff067b82 */ /* 0x000f300000000800 */
[----:B------:R-:W3:Y:S01]  /*1290*/  LDC R8, c[0x0][0xb0c] ;  /* 0x0002c300ff087b82 */ /* 0x000ee20000000800 */
[----:B-1----:R-:W-:-:S05]  /*12a0*/  IMAD.HI.U32 R4, R21, R4, RZ ;  /* 0x0000000415047227 */ /* 0x002fca00078e00ff */
[----:B------:R-:W-:Y:S01]  /*12b0*/  SHF.R.U32.HI R4, RZ, R5, R4 ;  /* 0x00000005ff047219 */ /* 0x000fe20000011604 */
[----:B--2---:R-:W-:Y:S01]  /*12c0*/  IMAD.HI.U32 R3, R20, R3, RZ ;  /* 0x0000000314037227 */ /* 0x004fe200078e00ff */
[----:B------:R-:W-:-:S04]  /*12d0*/  ISETP.NE.AND P0, PT, R2, 0x1, PT ;  /* 0x000000010200780c */ /* 0x000fc80003f05270 */
[----:B----4-:R-:W-:-:S04]  /*12e0*/  SHF.R.U32.HI R3, RZ, R6, R3 ;  /* 0x00000006ff037219 */ /* 0x010fc80000011603 */
[----:B------:R-:W-:Y:S02]  /*12f0*/  SEL R3, R20, R3, !P0 ;  /* 0x0000000314037207 */ /* 0x000fe40004000000 */
[----:B---3--:R-:W-:-:S04]  /*1300*/  ISETP.NE.AND P1, PT, R8, 0x1, PT ;  /* 0x000000010800780c */ /* 0x008fc80003f25270 */
[----:B------:R-:W-:-:S05]  /*1310*/  SEL R4, R21, R4, !P1 ;  /* 0x0000000415047207 */ /* 0x000fca0004800000 */
[----:B------:R-:W-:Y:S02]  /*1320*/  IMAD.IADD R5, R3, 0x1, -R4 ;  /* 0x0000000103057824 */ /* 0x000fe400078e0a04 */
[----:B------:R-:W-:Y:S02]  /*1330*/  IMAD.IADD R3, R4, 0x1, -R3 ;  /* 0x0000000104037824 */ /* 0x000fe400078e0a03 */
[----:B------:R-:W-:Y:S02]  /*1340*/  IMAD R21, R5, R8, R21 ;  /* 0x0000000805157224 */ /* 0x000fe400078e0215 */
[----:B------:R-:W-:-:S07]  /*1350*/  IMAD R20, R3, R2, R20 ;  /* 0x0000000203147224 */ /* 0x000fce00078e0214 */
.L_x_16:
[----:B------:R-:W-:Y:S01]  /*1360*/  BAR.SYNC.DEFER_BLOCKING 0x0 ;  /* 0x0000000000007b1d */ /* 0x000fe20000010000 */
[----:B------:R-:W-:Y:S01]  /*1370*/  UISETP.NE.AND UP1, UPT, UR8, 0x2, UPT ;  /* 0x000000020800788c */ /* 0x000fe2000bf25270 */
[----:B------:R-:W-:Y:S02]  /*1380*/  ISETP.NE.OR P5, PT, R0, 0x2, !P5 ;  /* 0x000000020000780c */ /* 0x000fe40006fa5670 */
[----:B------:R-:W-:-:S06]  /*1390*/  LOP3.LUT R2, R189, 0x1f, RZ, 0xc0, !PT ;  /* 0x0000001fbd027812 */ /* 0x000fcc00078ec0ff */
[----:B------:R-:W-:Y:S05]  /*13a0*/  BRA.U UP1, `(.L_x_17) ;  /* 0x00000011019c7547 */ /* 0x000fea000b800000 */
[----:B------:R-:W1:Y:S01]  /*13b0*/  LDCU UR13, c[0x0][0x38c] ;  /* 0x00007180ff0d77ac */ /* 0x000e620008000800 */
[----:B------:R-:W2:Y:S01]  /*13c0*/  LDC R9, c[0x0][0x370] ;  /* 0x0000dc00ff097b82 */ /* 0x000ea20000000800 */
[----:B------:R-:W-:Y:S01]  /*13d0*/  PLOP3.LUT P1, PT, PT, PT, UP2, 0x80, 0x8 ;  /* 0x000000000008781c */ /* 0x000fe20003f2f028 */
[----:B------:R-:W-:Y:S01]  /*13e0*/  IMAD.MOV.U32 R15, RZ, RZ, 0x1 ;  /* 0x00000001ff0f7424 */ /* 0x000fe200078e00ff */
[----:B------:R-:W-:Y:S01]  /*13f0*/  ISETP.EQ.OR P4, PT, R2, RZ, P5 ;  /* 0x000000ff0200720c */ /* 0x000fe20002f82670 */
[----:B------:R-:W-:Y:S01]  /*1400*/  IMAD.MOV.U32 R14, RZ, RZ, RZ ;  /* 0x000000ffff0e7224 */ /* 0x000fe200078e00ff */
[----:B------:R-:W-:Y:S02]  /*1410*/  PLOP3.LUT P1, PT, P1, PT, PT, 0x8, 0x80 ;  /* 0x000000000080781c */ /* 0x000fe40000f2e170 */
[----:B------:R-:W-:Y:S01]  /*1420*/  CS2R R12, SRZ ;  /* 0x00000000000c7805 */ /* 0x000fe2000001ff00 */
[----:B------:R-:W-:Y:S01]  /*1430*/  IMAD.MOV.U32 R10, RZ, RZ, 0x1 ;  /* 0x00000001ff0a7424 */ /* 0x000fe200078e00ff */
[----:B------:R-:W4:Y:S01]  /*1440*/  LDC R0, c[0x0][0x374] ;  /* 0x0000dd00ff007b82 */ /* 0x000f220000000800 */
[----:B------:R-:W2:Y:S01]  /*1450*/  LDCU.64 UR22, c[0x0][0x348] ;  /* 0x00006900ff1677ac */ /* 0x000ea20008000a00 */
[----:B------:R-:W-:Y:S01]  /*1460*/  UMOV UR6, URZ ;  /* 0x000000ff00067c82 */ /* 0x000fe20008000000 */
[----:B-1----:R-:W-:-:S04]  /*1470*/  UIADD3 UR5, UPT, UPT, UR13, 0x7f, URZ ;  /* 0x0000007f0d057890 */ /* 0x002fc8000fffe0ff */
[----:B------:R-:W-:-:S04]  /*1480*/  USHF.R.S32.HI UR4, URZ, 0x1f, UR5 ;  /* 0x0000001fff047899 */ /* 0x000fc80008011405 */
[----:B------:R-:W-:-:S04]  /*1490*/  ULEA.HI UR4, UR4, UR5, URZ, 0x7 ;  /* 0x0000000504047291 */ /* 0x000fc8000f8f38ff */
[----:B------:R-:W-:Y:S02]  /*14a0*/  USHF.R.S32.HI UR15, URZ, 0x7, UR4 ;  /* 0x00000007ff0f7899 */ /* 0x000fe40008011404 */
[----:B------:R-:W-:Y:S02]  /*14b0*/  UIADD3 UR4, UPT, UPT, UR13, -0x1, URZ ;  /* 0xffffffff0d047890 */ /* 0x000fe4000fffe0ff */
[----:B------:R-:W-:Y:S02]  /*14c0*/  UISETP.LT.U32.AND UP0, UPT, UR15, 0x6, UPT ;  /* 0x000000060f00788c */ /* 0x000fe4000bf01070 */
[----:B------:R-:W-:Y:S02]  /*14d0*/  UISETP.GE.U32.AND UP1, UPT, UR4, -0xff, UPT ;  /* 0xffffff010400788c */ /* 0x000fe4000bf26070 */
[----:B------:R-:W-:Y:S02]  /*14e0*/  USEL UR14, UR15, 0x6, UP0 ;  /* 0x000000060f0e7887 */ /* 0x000fe40008000000 */
[----:B------:R-:W-:-:S02]  /*14f0*/  UIADD3 UR13, UPT, UPT, UR13, 0xfe, URZ ;  /* 0x000000fe0d0d7890 */ /* 0x000fc4000fffe0ff */
[----:B------:R-:W-:Y:S02]  /*1500*/  UIADD3 UR5, UPT, UPT, UR14, -0x1, URZ ;  /* 0xffffffff0e057890 */ /* 0x000fe4000fffe0ff */
[----:B------:R-:W-:-:S03]  /*1510*/  UIADD3 UR7, UPT, UPT, UR15, -UR14, URZ ;  /* 0x8000000e0f077290 */ /* 0x000fc6000fffe0ff */
[----:B------:R-:W-:-:S04]  /*1520*/  @UP1 UIADD3 UR5, UPT, UPT, UR14, URZ, URZ ;  /* 0x000000ff0e051290 */ /* 0x000fc8000fffe0ff */
[----:B--2---:R-:W-:-:S12]  /*1530*/  UIADD3 UR5, UPT, UPT, UR5, 0x1, URZ ;  /* 0x0000000105057890 */ /* 0x004fd8000fffe0ff */
.L_x_35:
[----:B------:R-:W-:Y:S01]  /*1540*/  UISETP.NE.AND UP0, UPT, UR37, URZ, UPT ;  /* 0x000000ff2500728c */ /* 0x000fe2000bf05270 */
[----:B------:R-:W1:Y:S08]  /*1550*/  S2UR UR37, SR_CgaCtaId ;  /* 0x00000000002579c3 */ /* 0x000e700000008800 */
[----:B------:R-:W-:Y:S05]  /*1560*/  BRA.U UP0, `(.L_x_18) ;  /* 0x0000000100347547 */ /* 0x000fea000b800000 */
[----:B------:R-:W2:Y:S01]  /*1570*/  S2R R2, SR_CgaCtaId ;  /* 0x0000000000027919 */ /* 0x000ea20000008800 */
[----:B------:R-:W-:-:S04]  /*1580*/  MOV R3, 0x400 ;  /* 0x0000040000037802 */ /* 0x000fc80000000f00 */
[----:B--2---:R-:W-:Y:S02]  /*1590*/  LEA R3, R2, R3, 0x18 ;  /* 0x0000000302037211 */ /* 0x004fe400078ec0ff */
[----:B------:R-:W-:-:S03]  /*15a0*/  SHF.L.U32 R2, R10, 0x1f, RZ ;  /* 0x0000001f0a027819 */ /* 0x000fc600000006ff */
[----:B------:R-:W-:-:S04]  /*15b0*/  IMAD R3, R12, 0x8, R3 ;  /* 0x000000080c037824 */ /* 0x000fc800078e0203 */
[----:B------:R-:W2:Y:S02]  /*15c0*/  SYNCS.PHASECHK.TRANS64.TRYWAIT P0, [R3+URZ+0x100], R2 ;  /* 0x00010002030075a7 */ /* 0x000ea400080011ff */
[----:B--2---:R-:W-:Y:S05]  /*15d0*/  @!P0 BRA `(.L_x_19) ;  /* 0x0000006c005c8947 */ /* 0x004fea0003800000 */
.L_x_108:
[----:B------:R-:W-:Y:S01]  /*15e0*/  VIADD R12, R12, 0x1 ;  /* 0x000000010c0c7836 */ /* 0x000fe20000000000 */
[----:B------:R2:W-:Y:S04]  /*15f0*/  SYNCS.ARRIVE.TRANS64.A1T0 RZ, [R3+URZ+0xf0], RZ ;  /* 0x0000f0ff03ff79a7 */ /* 0x0005e800081000ff */
[----:B------:R-:W-:-:S04]  /*1600*/  ISETP.NE.AND P0, PT, R12, 0x2, PT ;  /* 0x000000020c00780c */ /* 0x000fc80003f05270 */
[----:B------:R-:W-:Y:S02]  /*1610*/  SEL R12, R12, RZ, P0 ;  /* 0x000000ff0c0c7207 */ /* 0x000fe40000000000 */
[----:B--2---:R-:W-:-:S04]  /*1620*/  SEL R3, RZ, 0x1, P0 ;  /* 0x00000001ff037807 */ /* 0x004fc80000000000 */
[----:B------:R-:W-:-:S07]  /*1630*/  LOP3.LUT R10, R10, R3, RZ, 0x3c, !PT ;  /* 0x000000030a0a7212 */ /* 0x000fce00078e3cff */
.L_x_18:
[----:B------:R-:W-:Y:S01]  /*1640*/  UMOV UR4, 0x400 ;  /* 0x0000040000047882 */ /* 0x000fe20000000000 */
[----:B------:R-:W-:Y:S01]  /*1650*/  SHF.L.U32 R2, R15, 0x1f, RZ ;  /* 0x0000001f0f027819 */ /* 0x000fe200000006ff */
[----:B-1----:R-:W-:Y:S01]  /*1660*/  ULEA UR4, UR37, UR4, 0x18 ;  /* 0x0000000425047291 */ /* 0x002fe2000f8ec0ff */
[----:B------:R-:W-:Y:S01]  /*1670*/  R2UR UR35, R21 ;  /* 0x00000000152372ca */ /* 0x000fe200000e0000 */
[----:B------:R-:W-:Y:S01]  /*1680*/  UISETP.GE.U32.AND UP0, UPT, UR13, 0xff, UPT ;  /* 0x000000ff0d00788c */ /* 0x000fe2000bf06070 */
[----:B------:R-:W-:Y:S01]  /*1690*/  R2UR UR11, R20 ;  /* 0x00000000140b72ca */ /* 0x000fe200000e0000 */
[----:B------:R-:W-:Y:S01]  /*16a0*/  ULEA UR8, UR6, UR4, 0x3 ;  /* 0x0000000406087291 */ /* 0x000fe2000f8e18ff */
[----:B------:R-:W-:-:S08]  /*16b0*/  UMOV UR24, URZ ;  /* 0x000000ff00187c82 */ /* 0x000fd00008000000 */
[----:B------:R1:W2:Y:S01]  /*16c0*/  SYNCS.PHASECHK.TRANS64.TRYWAIT P0, [UR8+0x30], R2 ;  /* 0x00003002ff0075a7 */ /* 0x0002a20008001108 */
[----:B------:R-:W-:Y:S02]  /*16d0*/  USHF.L.U32 UR35, UR35, 0x7, URZ ;  /* 0x0000000723237899 */ /* 0x000fe400080006ff */
[----:B------:R-:W-:Y:S01]  /*16e0*/  USHF.L.U32 UR11, UR11, 0x7, URZ ;  /* 0x000000070b0b7899 */ /* 0x000fe200080006ff */
[----:B------:R-:W-:Y:S11]  /*16f0*/  BRA.U !UP0, `(.L_x_20) ;  /* 0x0000000108a47547 */ /* 0x000ff6000b800000 */
[----:B------:R-:W-:Y:S01]  /*1700*/  UMOV UR16, URZ ;  /* 0x000000ff00107c82 */ /* 0x000fe20008000000 */
[----:B------:R-:W-:-:S05]  /*1710*/  UMOV UR17, UR6 ;  /* 0x0000000600117c82 */ /* 0x000fca0008000000 */
.L_x_25:
[----:B-1----:R-:W-:Y:S01]  /*1720*/  ULEA UR33, UR17, UR4, 0x3 ;  /* 0x0000000411217291 */ /* 0x002fe2000f8e18ff */
[----:B--2---:R-:W-:Y:S01]  /*1730*/  @!P5 MOV R3, 0x8000 ;  /* 0x000080000003d802 */ /* 0x004fe20000000f00 */
[----:B--2---:R-:W-:Y:S10]  /*1740*/  @P0 BRA `(.L_x_21) ;  /* 0x00000000000c0947 */ /* 0x004ff40003800000 */
[----:B------:R-:W-:-:S04]  /*1750*/  SHF.L.U32 R5, R15, 0x1f, RZ ;  /* 0x0000001f0f057819 */ /* 0x000fc800000006ff */
[----:B------:R-:W2:Y:S02]  /*1760*/  SYNCS.PHASECHK.TRANS64.TRYWAIT P0, [UR33+0x30], R5 ;  /* 0x00003005ff0075a7 */ /* 0x000ea40008001121 */
[----:B--2---:R-:W-:Y:S05]  /*1770*/  @!P0 BRA `(.L_x_22) ;  /* 0x0000006c00088947 */ /* 0x004fea0003800000 */
.L_x_21:
[----:B------:R2:W-:Y:S01]  /*1780*/  @!P5 SYNCS.ARRIVE.TRANS64 RZ, [UR33], R3 ;  /* 0x00000003ffffd9a7 */ /* 0x0005e20008000021 */
[----:B------:R-:W-:Y:S04]  /*1790*/  BSSY.RECONVERGENT B0, `(.L_x_23) ;  /* 0x0000003000007945 */ /* 0x000fe80003800200 */
[----:B------:R-:W-:Y:S05]  /*17a0*/  @P4 BRA `(.L_x_24) ;  /* 0x0000000000044947 */ /* 0x000fea0003800000 */
[----:B------:R-:W-:Y:S05]  /*17b0*/  BPT.TRAP 0x1 ;  /* 0x000000040000795c */ /* 0x000fea0000300000 */
.L_x_24:
[----:B------:R-:W-:Y:S05]  /*17c0*/  BSYNC.RECONVERGENT B0 ;  /* 0x0000000000007941 */ /* 0x000fea0003800200 */
.L_x_23:
[----:B------:R-:W-:Y:S02]  /*17d0*/  UIADD3 UR6, UPT, UPT, UR17, 0x1, URZ ;  /* 0x0000000111067890 */ /* 0x000fe4000fffe0ff */
[----:B------:R-:W-:Y:S02]  /*17e0*/  UIADD3 UR26, UP1, UPT, UR22, 0x80, URZ ;  /* 0x00000080161a7890 */ /* 0x000fe4000ff3e0ff */
[----:B------:R-:W-:Y:S02]  /*17f0*/  UISETP.NE.AND UP0, UPT, UR6, 0x6, UPT ;  /* 0x000000060600788c */ /* 0x000fe4000bf05270 */
[----:B------:R-:W-:Y:S02]  /*1800*/  USHF.L.U32 UR34, UR16, 0x7, URZ ;  /* 0x0000000710227899 */ /* 0x000fe400080006ff */
[----:B------:R-:W-:Y:S02]  /*1810*/  USEL UR9, URZ, 0x1, UP0 ;  /* 0x00000001ff097887 */ /* 0x000fe40008000000 */
[----:B------:R-:W-:-:S02]  /*1820*/  USEL UR6, UR6, URZ, UP0 ;  /* 0x000000ff06067287 */ /* 0x000fc40008000000 */
[----:B------:R-:W-:Y:S02]  /*1830*/  UIADD3 UR20, UP0, UPT, UR22, 0x180, URZ ;  /* 0x0000018016147890 */ /* 0x000fe4000ff1e0ff */
[----:B------:R-:W-:Y:S01]  /*1840*/  ULEA UR8, UR6, UR4, 0x3 ;  /* 0x0000000406087291 */ /* 0x000fe2000f8e18ff */
[----:B------:R-:W-:Y:S01]  /*1850*/  LOP3.LUT R15, R15, UR9, RZ, 0x3c, !PT ;  /* 0x000000090f0f7c12 */ /* 0x000fe2000f8e3cff */
[----:B------:R-:W-:Y:S02]  /*1860*/  UIADD3.X UR27, UPT, UPT, URZ, UR23, URZ, UP1, !UPT ;  /* 0x00000017ff1b7290 */ /* 0x000fe40008ffe4ff */
[----:B------:R-:W-:Y:S01]  /*1870*/  UIADD3.X UR21, UPT, UPT, URZ, UR23, URZ, UP0, !UPT ;  /* 0x00000017ff157290 */ /* 0x000fe200087fe4ff */
[----:B-1----:R-:W-:Y:S01]  /*1880*/  SHF.L.U32 R2, R15, 0x1f, RZ ;  /* 0x0000001f0f027819 */ /* 0x002fe200000006ff */
[----:B------:R-:W-:Y:S01]  /*1890*/  UMOV UR18, 0x0 ;  /* 0x0000000000127882 */ /* 0x000fe20000000000 */
[----:B------:R-:W-:Y:S01]  /*18a0*/  UMOV UR19, 0x10000000 ;  /* 0x1000000000137882 */ /* 0x000fe20000000000 */
[----:B------:R-:W-:Y:S01]  /*18b0*/  UMOV UR12, UR36 ;  /* 0x00000024000c7c82 */ /* 0x000fe20008000000 */
[----:B------:R1:W1:Y:S01]  /*18c0*/  SYNCS.PHASECHK.TRANS64.TRYWAIT P0, [UR8+0x30], R2 ;  /* 0x00003002ff0075a7 */ /* 0x0002620008001108 */
[----:B------:R-:W-:Y:S01]  /*18d0*/  ULEA UR8, UR17, UR4, 0xe ;  /* 0x0000000411087291 */ /* 0x000fe2000f8e70ff */
[----:B------:R-:W-:Y:S01]  /*18e0*/  UMOV UR9, UR33 ;  /* 0x0000002100097c82 */ /* 0x000fe20008000000 */
[----:B------:R-:W-:-:S02]  /*18f0*/  UMOV UR10, UR34 ;  /* 0x00000022000a7c82 */ /* 0x000fc40008000000 */
[----:B------:R-:W-:Y:S02]  /*1900*/  UIADD3 UR32, UPT, UPT, UR8, 0x8400, URZ ;  /* 0x0000840008207890 */ /* 0x000fe4000fffe0ff */
[----:B------:R-:W-:Y:S02]  /*1910*/  UIADD3 UR8, UPT, UPT, UR8, 0x20400, URZ ;  /* 0x0002040008087890 */ /* 0x000fe4000fffe0ff */
[----:B------:R-:W-:Y:S01]  /*1920*/  UIADD3 UR16, UPT, UPT, UR16, 0x1, URZ ;  /* 0x0000000110107890 */ /* 0x000fe2000fffe0ff */
[----:B------:R-:W-:Y:S01]  /*1930*/  UMOV UR24, UR5 ;  /* 0x0000000500187c82 */ /* 0x000fe20008000000 */
[----:B------:R-:W-:Y:S02]  /*1940*/  UMOV UR17, UR6 ;  /* 0x0000000600117c82 */ /* 0x000fe40008000000 */
[----:B------:R-:W-:Y:S01]  /*1950*/  UISETP.NE.AND UP0, UPT, UR16, UR5, UPT ;  /* 0x000000051000728c */ /* 0x000fe2000bf05270 */
[----:B------:R1:W-:Y:S02]  /*1960*/  UTMALDG.3D [UR32], [UR26], desc[UR18] ;  /* 0x000012201a0075b4 */ /* 0x0003e40008011000 */
[----:B------:R1:W-:Y:S06]  /*1970*/  UTMALDG.3D [UR8], [UR20], desc[UR18] ;  /* 0x00001208140075b4 */ /* 0x0003ec0008011000 */
[----:B------:R-:W-:Y:S05]  /*1980*/  BRA.U UP0, `(.L_x_25) ;  /* 0xfffffffd00647547 */ /* 0x000fea000b83ffff */
.L_x_20:
[----:B-1----:R-:W-:Y:S01]  /*1990*/  ULEA UR8, UR6, UR4, 0x3 ;  /* 0x0000000406087291 */ /* 0x002fe2000f8e18ff */
[----:B------:R-:W-:Y:S01]  /*19a0*/  SHF.L.U32 R2, R15, 0x1f, RZ ;  /* 0x0000001f0f027819 */ /* 0x000fe200000006ff */
[----:B------:R-:W-:Y:S01]  /*19b0*/  @!P1 SYNCS.ARRIVE.TRANS64.A1T0 RZ, [UR4+0x88], RZ ;  /* 0x000088ffffff99a7 */ /* 0x000fe20008100004 */
[----:B------:R-:W-:-:S06]  /*19c0*/  UISETP.GT.AND UP0, UPT, UR15, UR14, UPT ;  /* 0x0000000e0f00728c */ /* 0x000fcc000bf04270 */
[----:B--2---:R1:W2:Y:S03]  /*19d0*/  SYNCS.PHASECHK.TRANS64.TRYWAIT P0, [UR8+0x30], R2 ;  /* 0x00003002ff0075a7 */ /* 0x0042a60008001108 */
[----:B------:R-:W-:Y:S05]  /*19e0*/  BRA.U !UP0, `(.L_x_26) ;  /* 0x0000000108a87547 */ /* 0x000fea000b800000 */
[----:B------:R-:W-:Y:S01]  /*19f0*/  UIADD3 UR21, UPT, UPT, UR7, UR24, URZ ;  /* 0x0000001807157290 */ /* 0x000fe2000fffe0ff */
[----:B------:R-:W-:-:S11]  /*1a00*/  UMOV UR25, UR6 ;  /* 0x0000000600197c82 */ /* 0x000fd60008000000 */
.L_x_31:
[----:B-1----:R-:W-:Y:S01]  /*1a10*/  ULEA UR17, UR25, UR4, 0x3 ;  /* 0x0000000419117291 */ /* 0x002fe2000f8e18ff */
[----:B--2---:R-:W-:Y:S01]  /*1a20*/  @!P5 MOV R3, 0x8000 ;  /* 0x000080000003d802 */ /* 0x004fe20000000f00 */
[----:B--2---:R-:W-:Y:S10]  /*1a30*/  @P0 BRA `(.L_x_27) ;  /* 0x00000000000c0947 */ /* 0x004ff40003800000 */
[----:B------:R-:W-:-:S04]  /*1a40*/  SHF.L.U32 R5, R15, 0x1f, RZ ;  /* 0x0000001f0f057819 */ /* 0x000fc800000006ff */
[----:B------:R-:W2:Y:S02]  /*1a50*/  SYNCS.PHASECHK.TRANS64.TRYWAIT P0, [UR17+0x30], R5 ;  /* 0x00003005ff0075a7 */ /* 0x000ea40008001111 */
[----:B--2---:R-:W-:Y:S05]  /*1a60*/  @!P0 BRA `(.L_x_28) ;  /* 0x0000006800648947 */ /* 0x004fea0003800000 */
.L_x_27:
[----:B------:R2:W-:Y:S01]  /*1a70*/  @!P5 SYNCS.ARRIVE.TRANS64 RZ, [UR17], R3 ;  /* 0x00000003ffffd9a7 */ /* 0x0005e20008000011 */
[----:B------:R-:W-:Y:S04]  /*1a80*/  BSSY.RECONVERGENT B0, `(.L_x_29) ;  /* 0x0000003000007945 */ /* 0x000fe80003800200 */
[----:B------:R-:W-:Y:S05]  /*1a90*/  @P4 BRA `(.L_x_30) ;  /* 0x0000000000044947 */ /* 0x000fea0003800000 */
[----:B------:R-:W-:Y:S05]  /*1aa0*/  BPT.TRAP 0x1 ;  /* 0x000000040000795c */ /* 0x000fea0000300000 */
.L_x_30:
[----:B------:R-:W-:Y:S05]  /*1ab0*/  BSYNC.RECONVERGENT B0 ;  /* 0x0000000000007941 */ /* 0x000fea0003800200 */
.L_x_29:
        /* <DEDUP_REMOVED lines=20> */
[----:B------:R-:W-:Y:S01]  /*1c00*/  UIADD3 UR8, UPT, UPT, UR8, 0x20400, URZ ;  /* 0x0002040008087890 */ /* 0x000fe2000fffe0ff */
[----:B------:R-:W-:Y:S01]  /*1c10*/  UMOV UR9, UR17 ;  /* 0x0000001100097c82 */ /* 0x000fe20008000000 */
[----:B------:R-:W-:Y:S01]  /*1c20*/  UMOV UR10, UR18 ;  /* 0x00000012000a7c82 */ /* 0x000fe20008000000 */
[----:B------:R-:W-:Y:S01]  /*1c30*/  UIADD3 UR24, UPT, UPT, UR24, 0x1, URZ ;  /* 0x0000000118187890 */ /* 0x000fe2000fffe0ff */
[----:B------:R-:W-:-:S03]  /*1c40*/  UMOV UR25, UR6 ;  /* 0x0000000600197c82 */ /* 0x000fc60008000000 */
[----:B------:R1:W-:Y:S01]  /*1c50*/  UTMALDG.3D [UR16], [UR30], desc[UR26] ;  /* 0x00001a101e0075b4 */ /* 0x0003e20008011000 */
[----:B------:R-:W-:Y:S01]  /*1c60*/  UISETP.NE.AND UP0, UPT, UR24, UR21, UPT ;  /* 0x000000151800728c */ /* 0x000fe2000bf05270 */
[----:B------:R1:W-:Y:S08]  /*1c70*/  UTMALDG.3D [UR8], [UR28], desc[UR26] ;  /* 0x00001a081c0075b4 */ /* 0x0003f00008011000 */
[----:B------:R-:W-:Y:S05]  /*1c80*/  BRA.U UP0, `(.L_x_31) ;  /* 0xfffffffd00607547 */ /* 0x000fea000b83ffff */
.L_x_26:
[C---:B-1----:R-:W-:Y:S01]  /*1c90*/  LEA R2, R14.reuse, UR4, 0x3 ;  /* 0x000000040e027c11 */ /* 0x042fe2000f8e18ff */
[----:B------:R-:W-:Y:S01]  /*1ca0*/  NOP ;  /* 0x0000000000007918 */ /* 0x000fe20000000000 */
[----:B--2---:R-:W-:Y:S02]  /*1cb0*/  SHF.L.U32 R3, R13, 0x1f, RZ ;  /* 0x0000001f0d037819 */ /* 0x004fe400000006ff */
[----:B------:R-:W-:Y:S02]  /*1cc0*/  LEA R4, R14, UR4, 0x4 ;  /* 0x000000040e047c11 */ /* 0x000fe4000f8e20ff */
[----:B------:R-:W1:Y:S02]  /*1cd0*/  SYNCS.PHASECHK.TRANS64.TRYWAIT P0, [R2+URZ+0x90], R3 ;  /* 0x00009003020075a7 */ /* 0x000e6400080011ff */
[----:B-1----:R-:W-:Y:S05]  /*1ce0*/  @!P0 BRA `(.L_x_32) ;  /* 0x0000006400dc8947 */ /* 0x002fea0003800000 */
.L_x_111:
[----:B------:R-:W2:Y:S01]  /*1cf0*/  LDS.128 R4, [R4+0x120] ;  /* 0x0001200004047984 */ /* 0x000ea20000000c00 */
[----:B---3--:R-:W-:Y:S01]  /*1d00*/  ISETP.GE.AND P0, PT, R72, 0x1, PT ;  /* 0x000000014800780c */ /* 0x008fe20003f06270 */
[----:B-1----:R-:W-:Y:S01]  /*1d10*/  VIADD R2, R2, 0xa0 ;  /* 0x000000a002027836 */ /* 0x002fe20000000000 */
[----:B------:R-:W-:Y:S01]  /*1d20*/  @!PT LDS RZ, [RZ] ;  /* 0x00000000fffff984 */ /* 0x000fe20000000800 */
[----:B------:R-:W-:Y:S01]  /*1d30*/  @!PT LDS RZ, [RZ] ;  /* 0x00000000fffff984 */ /* 0x000fe20000000800 */
[----:B------:R-:W-:Y:S01]  /*1d40*/  @!PT LDS RZ, [RZ] ;  /* 0x00000000fffff984 */ /* 0x000fe20000000800 */
[----:B------:R-:W-:Y:S01]  /*1d50*/  @!PT LDS RZ, [RZ] ;  /* 0x00000000fffff984 */ /* 0x000fe20000000800 */
[----:B------:R1:W-:Y:S06]  /*1d60*/  MEMBAR.ALL.CTA ;  /* 0x0000000000007992 */ /* 0x0003ec0000008000 */
[----:B-1----:R-:W1:Y:S01]  /*1d70*/  FENCE.VIEW.ASYNC.S ;  /* 0x00000000000073c6 */ /* 0x002e620000000000 */
[----:B------:R-:W-:-:S04]  /*1d80*/  PRMT R2, RZ, 0x654, R2 ;  /* 0x00000654ff027816 */ /* 0x000fc80000000002 */
[----:B-1----:R1:W-:Y:S01]  /*1d90*/  SYNCS.ARRIVE.TRANS64.RED.A1T0 RZ, [R2+URZ], RZ ;  /* 0x000000ff02ff79a7 */ /* 0x0023e200081004ff */
[----:B--2---:R-:W-:-:S13]  /*1da0*/  LOP3.LUT P2, RZ, R6, 0x1, RZ, 0xc0, !PT ;  /* 0x0000000106ff7812 */ /* 0x004fda000784c0ff */
[----:B------:R-:W-:Y:S01]  /*1db0*/  @P2 SHF.R.U32.HI R3, RZ, 0x10, R5 ;  /* 0x00000010ff032819 */ /* 0x000fe20000011605 */
[----:B------:R-:W-:Y:S01]  /*1dc0*/  VOTEU.ANY UP0, P2 ;  /* 0x0000000000ff7886 */ /* 0x000fe20001000100 */
[----:B------:R-:W-:Y:S02]  /*1dd0*/  @P2 MOV R11, R4 ;  /* 0x00000004000b2202 */ /* 0x000fe40000000f00 */
[----:B------:R-:W-:Y:S02]  /*1de0*/  @P2 R2UR.BROADCAST UR8, R3 ;  /* 0x00000000030822ca */ /* 0x000fe400008e0000 */
[----:B------:R-:W-:-:S11]  /*1df0*/  @P2 LOP3.LUT R8, R5, 0xffff, RZ, 0xc0, !PT ;  /* 0x0000ffff05082812 */ /* 0x000fd600078ec0ff */
[----:B------:R-:W-:Y:S01]  /*1e00*/  @UP0 UMOV UR36, UR8 ;  /* 0x0000000800240c82 */ /* 0x000fe20008000000 */
[----:B-1----:R-:W-:Y:S05]  /*1e10*/  @!P0 BRA `(.L_x_33) ;  /* 0x0000000000b88947 */ /* 0x002fea0003800000 */
[----:B------:R-:W4:Y:S01]  /*1e20*/  LDC.64 R4, c[0x0][0xb18] ;  /* 0x0002c600ff047b82 */ /* 0x000f220000000a00 */
[----:B------:R-:W-:-:S07]  /*1e30*/  ISETP.NE.AND P3, PT, R72, 0x1, PT ;  /* 0x000000014800780c */ /* 0x000fce0003f65270 */
[----:B------:R-:W1:Y:S08]  /*1e40*/  LDC.64 R6, c[0x0][0xb10] ;  /* 0x0002c400ff067b82 */ /* 0x000e700000000a00 */
[----:B------:R-:W2:Y:S08]  /*1e50*/  LDC R16, c[0x0][0xb20] ;  /* 0x0002c800ff107b82 */ /* 0x000eb00000000800 */
[----:B------:R-:W3:Y:S01]  /*1e60*/  LDC R18, c[0x0][0xb0c] ;  /* 0x0002c300ff127b82 */ /* 0x000ee20000000800 */
[----:B----4-:R-:W-:Y:S01]  /*1e70*/  IMAD.HI.U32 R17, R0, R5, RZ ;  /* 0x0000000500117227 */ /* 0x010fe200078e00ff */
[----:B------:R-:W-:-:S03]  /*1e80*/  ISETP.NE.AND P0, PT, R4, 0x1, PT ;  /* 0x000000010400780c */ /* 0x000fc60003f05270 */
[----:B------:R-:W-:-:S03]  /*1e90*/  IMAD.HI.U32 R5, R8, R5, RZ ;  /* 0x0000000508057227 */ /* 0x000fc600078e00ff */
[----:B------:R-:W4:Y:S01]  /*1ea0*/  LDC.64 R2, c[0x0][0xb28] ;  /* 0x0002ca00ff027b82 */ /* 0x000f220000000a00 */
[----:B-1----:R-:W-:-:S04]  /*1eb0*/  IMAD.HI.U32 R20, R9, R6, RZ ;  /* 0x0000000609147227 */ /* 0x002fc800078e00ff */
[----:B------:R-:W-:Y:S01]  /*1ec0*/  IMAD.HI.U32 R22, R11, R6, RZ ;  /* 0x000000060b167227 */ /* 0x000fe200078e00ff */
[----:B------:R-:W-:Y:S02]  /*1ed0*/  SHF.R.U32.HI R20, RZ, R7, R20 ;  /* 0x00000007ff147219 */ /* 0x000fe40000011614 */
[-C--:B--2---:R-:W-:Y:S02]  /*1ee0*/  SHF.R.U32.HI R17, RZ, R16.reuse, R17 ;  /* 0x00000010ff117219 */ /* 0x084fe40000011611 */
[----:B------:R-:W-:Y:S02]  /*1ef0*/  SHF.R.U32.HI R5, RZ, R16, R5 ;  /* 0x00000010ff057219 */ /* 0x000fe40000011605 */
[----:B------:R-:W-:Y:S02]  /*1f00*/  SEL R17, R0, R17, !P0 ;  /* 0x0000001100117207 */ /* 0x000fe40004000000 */
[----:B------:R-:W-:Y:S02]  /*1f10*/  SHF.R.U32.HI R22, RZ, R7, R22 ;  /* 0x00000007ff167219 */ /* 0x000fe40000011616 */
[----:B---3--:R-:W-:-:S02]  /*1f20*/  ISETP.NE.AND P1, PT, R18, 0x1, PT ;  /* 0x000000011200780c */ /* 0x008fc40003f25270 */
[----:B------:R-:W-:Y:S02]  /*1f30*/  SEL R5, R8, R5, !P0 ;  /* 0x0000000508057207 */ /* 0x000fe40004000000 */
[----:B------:R-:W-:Y:S02]  /*1f40*/  SEL R19, R9, R20, !P1 ;  /* 0x0000001409137207 */ /* 0x000fe40004800000 */
[----:B------:R-:W-:Y:S01]  /*1f50*/  SEL R7, R11, R22, !P1 ;  /* 0x000000160b077207 */ /* 0x000fe20004800000 */
[----:B----4-:R-:W-:-:S04]  /*1f60*/  IMAD.HI.U32 R20, R17, R2, RZ ;  /* 0x0000000211147227 */ /* 0x010fc800078e00ff */
[----:B------:R-:W-:Y:S01]  /*1f70*/  IMAD.HI.U32 R6, R19, R2, RZ ;  /* 0x0000000213067227 */ /* 0x000fe200078e00ff */
[----:B------:R-:W-:-:S04]  /*1f80*/  @P3 SHF.R.U32.HI R17, RZ, R3, R20 ;  /* 0x00000003ff113219 */ /* 0x000fc80000011614 */
[----:B------:R-:W-:Y:S01]  /*1f90*/  @P3 SHF.R.U32.HI R19, RZ, R3, R6 ;  /* 0x00000003ff133219 */ /* 0x000fe20000011606 */
[----:B------:R-:W-:-:S04]  /*1fa0*/  IMAD R17, R72, R17, RZ ;  /* 0x0000001148117224 */ /* 0x000fc800078e02ff */
[----:B------:R-:W-:Y:S01]  /*1fb0*/  IMAD R6, R72, R19, RZ ;  /* 0x0000001348067224 */ /* 0x000fe200078e02ff */
[C---:B------:R-:W-:Y:S02]  /*1fc0*/  ISETP.GE.AND P0, PT, R5.reuse, R17, PT ;  /* 0x000000110500720c */ /* 0x040fe40003f06270 */
[----:B------:R-:W-:Y:S02]  /*1fd0*/  IADD3 R17, PT, PT, -R5, RZ, RZ ;  /* 0x000000ff05117210 */ /* 0x000fe40007ffe1ff */
[----:B------:R-:W-:Y:S01]  /*1fe0*/  ISETP.GE.OR P0, PT, R7, R6, P0 ;  /* 0x000000060700720c */ /* 0x000fe20000706670 */
[----:B------:R-:W-:-:S04]  /*1ff0*/  IMAD.HI.U32 R6, R5, R2, RZ ;  /* 0x0000000205067227 */ /* 0x000fc800078e00ff */
[----:B------:R-:W-:Y:S01]  /*2000*/  IMAD R8, R4, R17, R8 ;  /* 0x0000001104087224 */ /* 0x000fe200078e0208 */
[----:B------:R-:W-:-:S04]  /*2010*/  SHF.R.U32.HI R6, RZ, R3, R6 ;  /* 0x00000003ff067219 */ /* 0x000fc80000011606 */
[----:B------:R-:W-:-:S03]  /*2020*/  SEL R6, R5, R6, !P3 ;  /* 0x0000000605067207 */ /* 0x000fc60005800000 */
[----:B------:R-:W-:-:S04]  /*2030*/  @!P0 IMAD.HI.U32 R16, R7, R2, RZ ;  /* 0x0000000207108227 */ /* 0x000fc800078e00ff */
[----:B------:R-:W-:Y:S01]  /*2040*/  IMAD.MOV R2, RZ, RZ, -R6 ;  /* 0x000000ffff027224 */ /* 0x000fe200078e0a06 */
[----:B------:R-:W-:-:S03]  /*2050*/  @!P0 SHF.R.U32.HI R16, RZ, R3, R16 ;  /* 0x00000003ff108219 */ /* 0x000fc60000011610 */
[----:B------:R-:W-:Y:S01]  /*2060*/  IMAD R2, R72, R2, R5 ;  /* 0x0000000248027224 */ /* 0x000fe200078e0205 */
        /* <DEDUP_REMOVED lines=9> */
.L_x_33:
[----:B------:R-:W1:Y:S02]  /*2100*/  LDCU UR8, c[0x0][0xb30] ;  /* 0x00016600ff0877ac */ /* 0x000e640008000800 */
[----:B-1----:R-:W-:-:S09]  /*2110*/  UISETP.NE.AND UP0, UPT, UR8, 0x1, UPT ;  /* 0x000000010800788c */ /* 0x002fd2000bf05270 */
[----:B------:R-:W-:Y:S05]  /*2120*/  BRA.U UP0, `(.L_x_34) ;  /* 0x0000000100407547 */ /* 0x000fea000b800000 */
[----:B------:R-:W1:Y:S08]  /*2130*/  LDC.64 R4, c[0x0][0xb10] ;  /* 0x0002c400ff047b82 */ /* 0x000e700000000a00 */
[----:B------:R-:W2:Y:S08]  /*2140*/  LDC.64 R2, c[0x0][0xb18] ;  /* 0x0002c600ff027b82 */ /* 0x000eb00000000a00 */
[----:B------:R-:W3:Y:S08]  /*2150*/  LDC R6, c[0x0][0xb20] ;  /* 0x0002c800ff067b82 */ /* 0x000ef00000000800 */
[----:B------:R-:W4:Y:S01]  /*2160*/  LDC R16, c[0x0][0xb0c] ;  /* 0x0002c300ff107b82 */ /* 0x000f220000000800 */
[----:B-1----:R-:W-:-:S05]  /*2170*/  IMAD.HI.U32 R4, R11, R4, RZ ;  /* 0x000000040b047227 */ /* 0x002fca00078e00ff */
[----:B------:R-:W-:Y:S01]  /*2180*/  SHF.R.U32.HI R4, RZ, R5, R4 ;  /* 0x00000005ff047219 */ /* 0x000fe20000011604 */
[----:B--2---:R-:W-:Y:S01]  /*2190*/  IMAD.HI.U32 R3, R8, R3, RZ ;  /* 0x0000000308037227 */ /* 0x004fe200078e00ff */
[----:B------:R-:W-:-:S04]  /*21a0*/  ISETP.NE.AND P0, PT, R2, 0x1, PT ;  /* 0x000000010200780c */ /* 0x000fc80003f05270 */
[----:B---3--:R-:W-:-:S04]  /*21b0*/  SHF.R.U32.HI R3, RZ, R6, R3 ;  /* 0x00000006ff037219 */ /* 0x008fc80000011603 */
[----:B------:R-:W-:Y:S02]  /*21c0*/  SEL R3, R8, R3, !P0 ;  /* 0x0000000308037207 */ /* 0x000fe40004000000 */
[----:B----4-:R-:W-:-:S04]  /*21d0*/  ISETP.NE.AND P1, PT, R16, 0x1, PT ;  /* 0x000000011000780c */ /* 0x010fc80003f25270 */
[----:B------:R-:W-:-:S05]  /*21e0*/  SEL R4, R11, R4, !P1 ;  /* 0x000000040b047207 */ /* 0x000fca0004800000 */
[----:B------:R-:W-:Y:S02]  /*21f0*/  IMAD.IADD R5, R3, 0x1, -R4 ;  /* 0x0000000103057824 */ /* 0x000fe400078e0a04 */
[----:B------:R-:W-:Y:S02]  /*2200*/  IMAD.IADD R3, R4, 0x1, -R3 ;  /* 0x0000000104037824 */ /* 0x000fe400078e0a03 */
[----:B------:R-:W-:Y:S02]  /*2210*/  IMAD R11, R5, R16, R11 ;  /* 0x00000010050b7224 */ /* 0x000fe400078e020b */
[----:B------:R-:W-:-:S07]  /*2220*/  IMAD R8, R3, R2, R8 ;  /* 0x0000000203087224 */ /* 0x000fce00078e0208 */
.L_x_34:
[----:B------:R-:W-:Y:S01]  /*2230*/  VIADD R14, R14, 0x1 ;  /* 0x000000010e0e7836 */ /* 0x000fe20000000000 */
[----:B------:R-:W-:Y:S01]  /*2240*/  PLOP3.LUT P1, PT, PT, PT, PT, 0x80, 0x8 ;  /* 0x000000000008781c */ /* 0x000fe20003f2f070 */
[----:B------:R-:W-:Y:S02]  /*2250*/  IMAD.IADD R21, R11, 0x1, R170 ;  /* 0x000000010b157824 */ /* 0x000fe400078e02aa */
[----:B------:R-:W-:Y:S01]  /*2260*/  IMAD.IADD R20, R8, 0x1, R147 ;  /* 0x0000000108147824 */ /* 0x000fe200078e0293 */
[----:B------:R-:W-:-:S04]  /*2270*/  ISETP.NE.AND P0, PT, R14, 0x2, PT ;  /* 0x000000020e00780c */ /* 0x000fc80003f05270 */
[----:B------:R-:W-:Y:S02]  /*2280*/  SEL R2, RZ, 0x1, P0 ;  /* 0x00000001ff027807 */ /* 0x000fe40000000000 */
[----:B------:R-:W-:Y:S02]  /*2290*/  SEL R14, R14, RZ, P0 ;  /* 0x000000ff0e0e7207 */ /* 0x000fe40000000000 */
[----:B------:R-:W-:Y:S01]  /*22a0*/  LOP3.LUT R13, R13, R2, RZ, 0x3c, !PT ;  /* 0x000000020d0d7212 */ /* 0x000fe200078e3cff */
[----:B------:R-:W-:Y:S06]  /*22b0*/  @P2 BRA `(.L_x_35) ;  /* 0xfffffff000a02947 */ /* 0x000fec000383ffff */
[----:B------:R-:W-:Y:S01]  /*22c0*/  UIADD3 UR4, UPT, UPT, UR4, 0x30, URZ ;  /* 0x0000003004047890 */ /* 0x000fe2000fffe0ff */
[----:B------:R-:W-:-:S03]  /*22d0*/  SHF.L.U32 R3, R15, 0x1f, RZ ;  /* 0x0000001f0f037819 */ /* 0x000fc600000006ff */
[----:B------:R-:W-:-:S09]  /*22e0*/  ULEA UR5, UR6, UR4, 0x3 ;  /* 0x0000000406057291 */ /* 0x000fd2000f8e18ff */
[----:B------:R-:W1:Y:S02]  /*22f0*/  SYNCS.PHASECHK.TRANS64.TRYWAIT P0, [UR5], R3 ;  /* 0x00000003ff0075a7 */ /* 0x000e640008001105 */
[----:B-1----:R-:W-:Y:S05]  /*2300*/  @!P0 BRA `(.L_x_36) ;  /* 0x0000006000688947 */ /* 0x002fea0003800000 */
.L_x_113:
[----:B------:R-:W-:-:S04]  /*2310*/  UIADD3 UR6, UPT, UPT, UR6, 0x1, URZ ;  /* 0x0000000106067890 */ /* 0x000fc8000fffe0ff */
[----:B------:R-:W-:-:S04]  /*2320*/  UISETP.NE.AND UP0, UPT, UR6, 0x6, UPT ;  /* 0x000000060600788c */ /* 0x000fc8000bf05270 */
[----:B------:R-:W-:Y:S02]  /*2330*/  USEL UR7, URZ, 0x1, UP0 ;  /* 0x00000001ff077887 */ /* 0x000fe40008000000 */
[----:B------:R-:W-:-:S04]  /*2340*/  USEL UR6, UR6, URZ, UP0 ;  /* 0x000000ff06067287 */ /* 0x000fc80008000000 */
[----:B------:R-:W-:Y:S01]  /*2350*/  ULEA UR5, UR6, UR4, 0x3 ;  /* 0x0000000406057291 */ /* 0x000fe2000f8e18ff */
[----:B------:R-:W-:-:S04]  /*2360*/  LOP3.LUT R2, R15, UR7, RZ, 0x3c, !PT ;  /* 0x000000070f027c12 */ /* 0x000fc8000f8e3cff */
[----:B-1----:R-:W-:-:S04]  /*2370*/  SHF.L.U32 R3, R2, 0x1f, RZ ;  /* 0x0000001f02037819 */ /* 0x002fc800000006ff */
[----:B------:R-:W1:Y:S02]  /*2380*/  SYNCS.PHASECHK.TRANS64.TRYWAIT P0, [UR5], R3 ;  /* 0x00000003ff0075a7 */ /* 0x000e640008001105 */
[----:B-1----:R-:W-:Y:S05]  /*2390*/  @!P0 BRA `(.L_x_37) ;  /* 0x00000060005c8947 */ /* 0x002fea0003800000 */
.L_x_115:
        /* <DEDUP_REMOVED lines=9> */
.L_x_117:
        /* <DEDUP_REMOVED lines=9> */
.L_x_119:
        /* <DEDUP_REMOVED lines=9> */
.L_x_121:
[----:B------:R-:W-:-:S04]  /*2550*/  UIADD3 UR6, UPT, UPT, UR6, 0x1, URZ ;  /* 0x0000000106067890 */ /* 0x000fc8000fffe0ff */
[----:B------:R-:W-:-:S04]  /*2560*/  UISETP.NE.AND UP0, UPT, UR6, 0x6, UPT ;  /* 0x000000060600788c */ /* 0x000fc8000bf05270 */
[----:B------:R-:W-:Y:S02]  /*2570*/  USEL UR5, URZ, 0x1, UP0 ;  /* 0x00000001ff057887 */ /* 0x000fe40008000000 */
[----:B------:R-:W-:-:S04]  /*2580*/  USEL UR6, UR6, URZ, UP0 ;  /* 0x000000ff06067287 */ /* 0x000fc80008000000 */
[----:B------:R-:W-:Y:S01]  /*2590*/  ULEA UR6, UR6, UR4, 0x3 ;  /* 0x0000000406067291 */ /* 0x000fe2000f8e18ff */
[----:B-1----:R-:W-:-:S04]  /*25a0*/  LOP3.LUT R3, R2, UR5, RZ, 0x3c, !PT ;  /* 0x0000000502037c12 */ /* 0x002fc8000f8e3cff */
[----:B------:R-:W-:Y:S01]  /*25b0*/  SHF.L.U32 R3, R3, 0x1f, RZ ;  /* 0x0000001f03037819 */ /* 0x000fe200000006ff */
[----:B----4-:R-:W-:-:S07]  /*25c0*/  IMAD.U32 R0, RZ, RZ, UR6 ;  /* 0x00000006ff007e24 */ /* 0x010fce000f8e00ff */
.L_x_41:
[----:B-1----:R1:W2:Y:S02]  /*25d0*/  SYNCS.PHASECHK.TRANS64.TRYWAIT P0, [R0+URZ], R3 ;  /* 0x00000003000075a7 */ /* 0x0022a400080011ff */
[----:B--2---:R-:W-:Y:S05]  /*25e0*/  @!P0 NANOSLEEP.SYNCS 0x989680 ;  /* 0x009896800000895d */ /* 0x004fea0003900000 */
[----:B------:R-:W2:Y:S02]  /*25f0*/  @!P0 SYNCS.PHASECHK.TRANS64 P0, [R0+URZ], R3 ;  /* 0x00000003000085a7 */ /* 0x000ea400080010ff */
[----:B--2---:R-:W-:Y:S05]  /*2600*/  @P0 EXIT ;  /* 0x000000000000094d */ /* 0x004fea0003800000 */
[----:B------:R-:W-:Y:S05]  /*2610*/  BRA `(.L_x_41) ;  /* 0xfffffffc00ec7947 */ /* 0x000fea000383ffff */
.L_x_17:
[----:B------:R-:W-:-:S04]  /*2620*/  UISETP.NE.AND UP1, UPT, UR37, URZ, UPT ;  /* 0x000000ff2500728c */ /* 0x000fc8000bf25270 */
[----:B------:R-:W-:-:S09]  /*2630*/  UISETP.NE.OR UP1, UPT, UR8, 0x1, UP1 ;  /* 0x000000010800788c */ /* 0x000fd20008f25670 */
[----:B------:R-:W-:Y:S05]  /*2640*/  BRA.U UP1, `(.L_x_42) ;  /* 0x0000000501487547 */ /* 0x000fea000b800000 */
[----:B------:R-:W-:Y:S01]  /*2650*/  ISETP.NE.AND P2, PT, R2, RZ, PT ;  /* 0x000000ff0200720c */ /* 0x000fe20003f45270 */
[----:B------:R-:W-:Y:S01]  /*2660*/  IMAD.MOV.U32 R12, RZ, RZ, 0x1 ;  /* 0x00000001ff0c7424 */ /* 0x000fe200078e00ff */
[----:B------:R-:W-:Y:S02]  /*2670*/  CS2R R10, SRZ ;  /* 0x00000000000a7805 */ /* 0x000fe4000001ff00 */
[----:B------:R-:W-:Y:S01]  /*2680*/  CS2R R8, SRZ ;  /* 0x0000000000087805 */ /* 0x000fe2000001ff00 */
[----:B------:R-:W-:Y:S01]  /*2690*/  UMOV UR4, 0x400 ;  /* 0x0000040000047882 */ /* 0x000fe20000000000 */
[----:B------:R-:W-:Y:S01]  /*26a0*/  UMOV UR6, URZ ;  /* 0x000000ff00067c82 */ /* 0x000fe20008000000 */
[----:B------:R-:W-:-:S12]  /*26b0*/  ULEA UR37, UR37, UR4, 0x18 ;  /* 0x0000000425257291 */ /* 0x000fd8000f8ec0ff */
.L_x_46:
[----:B------:R-:W-:Y:S02]  /*26c0*/  LEA R0, R8, UR37, 0x3 ;  /* 0x0000002508007c11 */ /* 0x000fe4000f8e18ff */
[----:B------:R-:W-:-:S03]  /*26d0*/  SHF.L.U32 R5, R9, 0x1f, RZ ;  /* 0x0000001f09057819 */ /* 0x000fc600000006ff */
[----:B------:R-:W-:Y:S01]  /*26e0*/  VIADD R4, R0, 0x100 ;  /* 0x0000010000047836 */ /* 0x000fe20000000000 */
[----:B------:R-:W1:Y:S02]  /*26f0*/  SYNCS.PHASECHK.TRANS64.TRYWAIT P0, [R0+URZ+0xf0], R5 ;  /* 0x0000f005000075a7 */ /* 0x000e6400080011ff */
[----:B-1----:R-:W-:Y:S05]  /*2700*/  @!P0 BRA `(.L_x_43) ;  /* 0x0000005c00e08947 */ /* 0x002fea0003800000 */
.L_x_122:
[----:B------:R-:W-:Y:S01]  /*2710*/  ULEA UR5, UR6, UR37, 0x3 ;  /* 0x0000002506057291 */ /* 0x000fe2000f8e18ff */
[----:B------:R-:W-:Y:S02]  /*2720*/  PRMT R4, RZ, 0x654, R4 ;  /* 0x00000654ff047816 */ /* 0x000fe40000000004 */
[----:B-1----:R-:W-:Y:S01]  /*2730*/  SHF.L.U32 R5, R12, 0x1f, RZ ;  /* 0x0000001f0c057819 */ /* 0x002fe200000006ff */
[----:B------:R-:W-:Y:S01]  /*2740*/  UIADD3 UR4, UPT, UPT, UR5, 0x90, URZ ;  /* 0x0000009005047890 */ /* 0x000fe2000fffe0ff */
[----:B------:R1:W-:Y:S05]  /*2750*/  SYNCS.ARRIVE.TRANS64.RED.A1T0 RZ, [R4+URZ], RZ ;  /* 0x000000ff04ff79a7 */ /* 0x0003ea00081004ff */
[----:B------:R-:W-:Y:S01]  /*2760*/  IMAD.U32 R7, RZ, RZ, UR4 ;  /* 0x00000004ff077e24 */ /* 0x000fe2000f8e00ff */
[----:B------:R-:W2:Y:S04]  /*2770*/  SYNCS.PHASECHK.TRANS64.TRYWAIT P0, [UR5+0xa0], R5 ;  /* 0x0000a005ff0075a7 */ /* 0x000ea80008001105 */
[----:B------:R-:W-:Y:S01]  /*2780*/  PRMT R6, R2, 0x654, R7 ;  /* 0x0000065402067816 */ /* 0x000fe20000000007 */
[----:B-1----:R-:W-:Y:S01]  /*2790*/  @!P2 IMAD.MOV.U32 R4, RZ, RZ, 0x10 ;  /* 0x00000010ff04a424 */ /* 0x002fe200078e00ff */
[----:B--2---:R-:W-:Y:S06]  /*27a0*/  @!P0 BRA `(.L_x_44) ;  /* 0x0000005c00cc8947 */ /* 0x004fec0003800000 */
.L_x_124:
[----:B------:R-:W-:Y:S01]  /*27b0*/  ULEA UR4, UR6, UR37, 0x4 ;  /* 0x0000002506047291 */ /* 0x000fe2000f8e20ff */
[----:B------:R-:W-:Y:S01]  /*27c0*/  SEL R3, R6, R3, !P2 ;  /* 0x0000000306037207 */ /* 0x000fe20005000000 */
[----:B------:R-:W-:Y:S01]  /*27d0*/  UIADD3 UR5, UPT, UPT, UR5, 0x90, URZ ;  /* 0x0000009005057890 */ /* 0x000fe2000fffe0ff */
[----:B-1----:R-:W-:Y:S01]  /*27e0*/  LEA R0, R11, UR37, 0x3 ;  /* 0x000000250b007c11 */ /* 0x002fe2000f8e18ff */
[----:B------:R-:W-:Y:S01]  /*27f0*/  UIADD3 UR4, UPT, UPT, UR4, 0x120, URZ ;  /* 0x0000012004047890 */ /* 0x000fe2000fffe0ff */
[----:B------:R-:W-:Y:S01]  /*2800*/  SHF.L.U32 R5, R10, 0x1f, RZ ;  /* 0x0000001f0a057819 */ /* 0x000fe200000006ff */
[----:B------:R1:W-:Y:S01]  /*2810*/  @!P2 SYNCS.ARRIVE.TRANS64.RED RZ, [R3+URZ], R4 ;  /* 0x0000000403ffa9a7 */ /* 0x0003e200080004ff */
[----:B------:R-:W-:Y:S01]  /*2820*/  UIADD3 UR6, UPT, UPT, UR6, 0x1, URZ ;  /* 0x0000000106067890 */ /* 0x000fe2000fffe0ff */
[----:B------:R-:W-:-:S03]  /*2830*/  VIADD R8, R8, 0x1 ;  /* 0x0000000108087836 */ /* 0x000fc60000000000 */
[----:B------:R-:W-:Y:S02]  /*2840*/  UISETP.NE.AND UP0, UPT, UR6, 0x2, UPT ;  /* 0x000000020600788c */ /* 0x000fe4000bf05270 */
[----:B------:R-:W-:Y:S06]  /*2850*/  UGETNEXTWORKID.BROADCAST [UR4], [UR5] ;  /* 0x00000000040073ca */ /* 0x000fec0008000100 */
[----:B------:R-:W-:Y:S01]  /*2860*/  USEL UR4, URZ, 0x1, UP0 ;  /* 0x00000001ff047887 */ /* 0x000fe20008000000 */
[----:B------:R-:W-:Y:S01]  /*2870*/  ISETP.NE.AND P0, PT, R8, 0x2, PT ;  /* 0x000000020800780c */ /* 0x000fe20003f05270 */
[----:B------:R-:W-:Y:S01]  /*2880*/  USEL UR6, UR6, URZ, UP0 ;  /* 0x000000ff06067287 */ /* 0x000fe20008000000 */
[----:B------:R-:W2:Y:S03]  /*2890*/  SYNCS.PHASECHK.TRANS64.TRYWAIT P1, [R0+URZ+0x90], R5 ;  /* 0x00009005000075a7 */ /* 0x000ea600080211ff */
[----:B------:R-:W-:Y:S01]  /*28a0*/  LOP3.LUT R12, R12, UR4, RZ, 0x3c, !PT ;  /* 0x000000040c0c7c12 */ /* 0x000fe2000f8e3cff */
[----:B-12---:R-:W-:Y:S07]  /*28b0*/  @!P1 BRA `(.L_x_45) ;  /* 0x0000005c00a09947 */ /* 0x006fee0003800000 */
.L_x_125:
[C---:B------:R-:W-:Y:S01]  /*28c0*/  LEA R4, R11.reuse, UR37, 0x4 ;  /* 0x000000250b047c11 */ /* 0x040fe2000f8e20ff */
[----:B-1----:R-:W-:Y:S01]  /*28d0*/  VIADD R0, R0, 0xa0 ;  /* 0x000000a000007836 */ /* 0x002fe20000000000 */
[----:B------:R-:W-:Y:S01]  /*28e0*/  SEL R8, R8, RZ, P0 ;  /* 0x000000ff08087207 */ /* 0x000fe20000000000 */
[----:B------:R-:W-:-:S03]  /*28f0*/  VIADD R11, R11, 0x1 ;  /* 0x000000010b0b7836 */ /* 0x000fc60000000000 */
[----:B------:R-:W1:Y:S01]  /*2900*/  LDS.128 R4, [R4+0x120] ;  /* 0x0001200004047984 */ /* 0x000e620000000c00 */
[----:B------:R-:W-:Y:S02]  /*2910*/  PRMT R0, RZ, 0x654, R0 ;  /* 0x00000654ff007816 */ /* 0x000fe40000000000 */
[C---:B------:R-:W-:Y:S01]  /*2920*/  ISETP.NE.AND P1, PT, R11.reuse, 0x2, PT ;  /* 0x000000020b00780c */ /* 0x040fe20003f25270 */
[----:B------:R-:W-:Y:S01]  /*2930*/  @!PT LDS RZ, [RZ] ;  /* 0x00000000fffff984 */ /* 0x000fe20000000800 */
[----:B------:R-:W-:Y:S01]  /*2940*/  @!PT LDS RZ, [RZ] ;  /* 0x00000000fffff984 */ /* 0x000fe20000000800 */
[----:B------:R-:W-:Y:S01]  /*2950*/  @!PT LDS RZ, [RZ] ;  /* 0x00000000fffff984 */ /* 0x000fe20000000800 */
[----:B------:R-:W-:Y:S01]  /*2960*/  @!PT LDS RZ, [RZ] ;  /* 0x00000000fffff984 */ /* 0x000fe20000000800 */
[----:B------:R2:W-:Y:S06]  /*2970*/  MEMBAR.ALL.CTA ;  /* 0x0000000000007992 */ /* 0x0005ec0000008000 */
[----:B--2---:R-:W2:Y:S01]  /*2980*/  FENCE.VIEW.ASYNC.S ;  /* 0x00000000000073c6 */ /* 0x004ea20000000000 */
[----:B------:R-:W-:Y:S01]  /*2990*/  SEL R11, R11, RZ, P1 ;  /* 0x000000ff0b0b7207 */ /* 0x000fe20000800000 */
[----:B--2---:R2:W-:Y:S01]  /*29a0*/  SYNCS.ARRIVE.TRANS64.RED.A1T0 RZ, [R0+URZ], RZ ;  /* 0x000000ff00ff79a7 */ /* 0x0045e200081004ff */
[----:B-1----:R-:W-:-:S02]  /*29b0*/  LOP3.LUT P3, RZ, R6, 0x1, RZ, 0xc0, !PT ;  /* 0x0000000106ff7812 */ /* 0x002fc4000786c0ff */
[----:B------:R-:W-:-:S04]  /*29c0*/  SEL R5, RZ, 0x1, P1 ;  /* 0x00000001ff057807 */ /* 0x000fc80000800000 */
[----:B------:R-:W-:Y:S02]  /*29d0*/  LOP3.LUT R10, R10, R5, RZ, 0x3c, !PT ;  /* 0x000000050a0a7212 */ /* 0x000fe400078e3cff */
[----:B--2---:R-:W-:-:S04]  /*29e0*/  SEL R0, RZ, 0x1, P0 ;  /* 0x00000001ff007807 */ /* 0x004fc80000000000 */
[----:B------:R-:W-:Y:S01]  /*29f0*/  LOP3.LUT R9, R9, R0, RZ, 0x3c, !PT ;  /* 0x0000000009097212 */ /* 0x000fe200078e3cff */
[----:B------:R-:W-:Y:S06]  /*2a00*/  @P3 BRA `(.L_x_46) ;  /* 0xfffffffc002c3947 */ /* 0x000fec000383ffff */
[----:B------:R-:W-:Y:S01]  /*2a10*/  ULEA UR5, UR6, UR37, 0x3 ;  /* 0x0000002506057291 */ /* 0x000fe2000f8e18ff */
[----:B------:R-:W-:-:S08]  /*2a20*/  SHF.L.U32 R3, R12, 0x1f, RZ ;  /* 0x0000001f0c037819 */ /* 0x000fd000000006ff */
[----:B------:R-:W1:Y:S02]  /*2a30*/  SYNCS.PHASECHK.TRANS64 P0, [UR5+0xa0], R3 ;  /* 0x0000a003ff0075a7 */ /* 0x000e640008001005 */
[----:B-1----:R-:W-:Y:S05]  /*2a40*/  @P0 BRA `(.L_x_47) ;  /* 0x0000000000080947 */ /* 0x002fea0003800000 */
[----:B------:R-:W1:Y:S02]  /*2a50*/  SYNCS.PHASECHK.TRANS64.TRYWAIT P0, [UR5+0xa0], R3 ;  /* 0x0000a003ff0075a7 */ /* 0x000e640008001105 */
[----:B-1----:R-:W-:Y:S05]  /*2a60*/  @!P0 BRA `(.L_x_48) ;  /* 0x0000005c00488947 */ /* 0x002fea0003800000 */
.L_x_47:
[----:B------:R-:W-:-:S04]  /*2a70*/  UIADD3 UR4, UPT, UPT, UR6, 0x1, URZ ;  /* 0x0000000106047890 */ /* 0x000fc8000fffe0ff */
[----:B------:R-:W-:-:S04]  /*2a80*/  UISETP.NE.AND UP0, UPT, UR4, 0x2, UPT ;  /* 0x000000020400788c */ /* 0x000fc8000bf05270 */
[----:B------:R-:W-:Y:S02]  /*2a90*/  USEL UR7, URZ, 0x1, UP0 ;  /* 0x00000001ff077887 */ /* 0x000fe40008000000 */
[----:B------:R-:W-:-:S04]  /*2aa0*/  USEL UR4, UR4, URZ, UP0 ;  /* 0x000000ff04047287 */ /* 0x000fc80008000000 */
[----:B------:R-:W-:Y:S01]  /*2ab0*/  ULEA UR4, UR4, UR37, 0x3 ;  /* 0x0000002504047291 */ /* 0x000fe2000f8e18ff */
[----:B-1----:R-:W-:-:S04]  /*2ac0*/  LOP3.LUT R3, R12, UR7, RZ, 0x3c, !PT ;  /* 0x000000070c037c12 */ /* 0x002fc8000f8e3cff */
[----:B------:R-:W-:-:S04]  /*2ad0*/  SHF.L.U32 R0, R3, 0x1f, RZ ;  /* 0x0000001f03007819 */ /* 0x000fc800000006ff */
[----:B------:R-:W1:Y:S02]  /*2ae0*/  SYNCS.PHASECHK.TRANS64 P0, [UR4+0xa0], R0 ;  /* 0x0000a000ff0075a7 */ /* 0x000e640008001004 */
[----:B-1----:R-:W-:Y:S05]  /*2af0*/  @P0 EXIT ;  /* 0x000000000000094d */ /* 0x002fea0003800000 */
[----:B------:R-:W-:Y:S02]  /*2b00*/  SHF.L.U32 R3, R3, 0x1f, RZ ;  /* 0x0000001f03037819 */ /* 0x000fe400000006ff */
[----:B------:R-:W-:-:S07]  /*2b10*/  MOV R0, UR4 ;  /* 0x0000000400007c02 */ /* 0x000fce0008000f00 */
.L_x_49:
[----:B-1----:R1:W2:Y:S02]  /*2b20*/  SYNCS.PHASECHK.TRANS64.TRYWAIT P0, [R0+URZ+0xa0], R3 ;  /* 0x0000a003000075a7 */ /* 0x0022a400080011ff */
[----:B--2---:R-:W-:Y:S05]  /*2b30*/  @!P0 NANOSLEEP.SYNCS 0x989680 ;  /* 0x009896800000895d */ /* 0x004fea0003900000 */
[----:B------:R-:W2:Y:S02]  /*2b40*/  @!P0 SYNCS.PHASECHK.TRANS64 P0, [R0+URZ+0xa0], R3 ;  /* 0x0000a003000085a7 */ /* 0x000ea400080010ff */
[----:B--2---:R-:W-:Y:S05]  /*2b50*/  @P0 EXIT ;  /* 0x000000000000094d */ /* 0x004fea0003800000 */
[----:B------:R-:W-:Y:S05]  /*2b60*/  BRA `(.L_x_49) ;  /* 0xfffffffc00ec7947 */ /* 0x000fea000383ffff */
.L_x_42:
[----:B------:R-:W-:-:S09]  /*2b70*/  UISETP.NE.AND UP1, UPT, UR8, URZ, UPT ;  /* 0x000000ff0800728c */ /* 0x000fd2000bf25270 */
[----:B------:R-:W-:Y:S05]  /*2b80*/  BRA.U UP1, `(.L_x_50) ;  /* 0x0000000d01b47547 */ /* 0x000fea000b800000 */
[----:B------:R-:W-:Y:S01]  /*2b90*/  UMOV UR4, 0x40 ;  /* 0x0000004000047882 */ /* 0x000fe20000000000 */
[----:B------:R-:W-:Y:S01]  /*2ba0*/  NOP ;  /* 0x0000000000007918 */ /* 0x000fe20000000000 */
[----:B------:R-:W-:Y:S01]  /*2bb0*/  ULEA UR4, UR37, UR4, 0x18 ;  /* 0x0000000425047291 */ /* 0x000fe2000f8ec0ff */
[----:B------:R-:W-:Y:S02]  /*2bc0*/  UMOV UR5, 0x400 ;  /* 0x0000040000057882 */ /* 0x000fe40000000000 */
[----:B------:R-:W-:-:S06]  /*2bd0*/  ULEA UR37, UR37, UR5, 0x18 ;  /* 0x0000000525257291 */ /* 0x000fcc000f8ec0ff */
[----:B------:R-:W1:Y:S02]  /*2be0*/  LDS.U8 R0, [UR4+0x1c] ;  /* 0x00001c04ff007984 */ /* 0x000e640008000000 */
[----:B-1----:R-:W-:-:S13]  /*2bf0*/  ISETP.NE.AND P0, PT, R0, RZ, PT ;  /* 0x000000ff0000720c */ /* 0x002fda0003f05270 */
[----:B------:R-:W-:Y:S05]  /*2c00*/  @P0 BRA `(.L_x_51) ;  /* 0x0000000000580947 */ /* 0x000fea0003800000 */
[----:B------:R-:W-:-:S13]  /*2c10*/  ELECT P0, URZ, PT ;  /* 0x0000000000ff782f */ /* 0x000fda0003800000 */
[----:B------:R-:W-:Y:S05]  /*2c20*/  @!P0 BRA `(.L_x_52) ;  /* 0x0000000000608947 */ /* 0x000fea0003800000 */
[----:B------:R-:W-:Y:S01]  /*2c30*/  UMOV UR5, 0x10 ;  /* 0x0000001000057882 */ /* 0x000fe20000000000 */
[----:B------:R-:W-:Y:S01]  /*2c40*/  HFMA2 R0, -RZ, RZ, 0, 5.9604644775390625e-08 ;  /* 0x00000001ff007431 */ /* 0x000fe200000001ff */
[----:B------:R-:W-:-:S03]  /*2c50*/  MOV R2, 0xffff ;  /* 0x0000ffff00027802 */ /* 0x000fc60000000f00 */
[----:B------:R-:W-:Y:S04]  /*2c60*/  DEPBAR.LE SB1, 0x36 ;  /* 0x00009d800000791a */ /* 0x000fe80000000000 */
[----:B------:R-:W1:Y:S02]  /*2c70*/  UTCATOMSWS.FIND_AND_SET.ALIGN UP0, UR5, UR5 ;  /* 0x00000005000575e3 */ /* 0x000e640008000800 */
[----:B-1----:R-:W-:Y:S01]  /*2c80*/  MOV R3, UR5 ;  /* 0x0000000500037c02 */ /* 0x002fe20008000f00 */
[----:B------:R-:W-:Y:S06]  /*2c90*/  BRA.U UP0, `(.L_x_53) ;  /* 0x0000000100187547 */ /* 0x000fec000b800000 */
.L_x_54:
[----:B------:R-:W-:Y:S05]  /*2ca0*/  NANOSLEEP 0x64 ;  /* 0x000000640000795d */ /* 0x000fea0003800000 */
[----:B------:R-:W-:-:S05]  /*2cb0*/  UMOV UR5, 0x10 ;  /* 0x0000001000057882 */ /* 0x000fca0000000000 */
[----:B------:R-:W-:Y:S04]  /*2cc0*/  DEPBAR.LE SB1, 0x36 ;  /* 0x00009d800000791a */ /* 0x000fe80000000000 */
[----:B------:R-:W1:Y:S02]  /*2cd0*/  UTCATOMSWS.FIND_AND_SET.ALIGN UP0, UR5, UR5 ;  /* 0x00000005000575e3 */ /* 0x000e640008000800 */
[----:B-1----:R-:W-:Y:S01]  /*2ce0*/  MOV R3, UR5 ;  /* 0x0000000500037c02 */ /* 0x002fe20008000f00 */
[----:B------:R-:W-:Y:S05]  /*2cf0*/  BRA.U !UP0, `(.L_x_54) ;  /* 0xfffffffd08e87547 */ /* 0x000fea000b83ffff */
.L_x_53:
[-C--:B------:R-:W-:Y:S02]  /*2d00*/  SHF.L.U32 R2, R2, R3.reuse, RZ ;  /* 0x0000000302027219 */ /* 0x080fe400000006ff */
[----:B------:R-:W-:Y:S01]  /*2d10*/  SHF.L.U32 R0, R0, R3, RZ ;  /* 0x0000000300007219 */ /* 0x000fe200000006ff */
[----:B------:R-:W-:Y:S02]  /*2d20*/  IMAD.SHL.U32 R3, R3, 0x20, RZ ;  /* 0x0000002003037824 */ /* 0x000fe400078e00ff */
[----:B------:R1:W-:Y:S04]  /*2d30*/  ATOMS.OR RZ, [UR4+0x14], R2 ;  /* 0x00001402ffff798c */ /* 0x0003e8000b000004 */
[----:B------:R1:W-:Y:S04]  /*2d40*/  ATOMS.OR RZ, [UR4+0x18], R0 ;  /* 0x00001800ffff798c */ /* 0x0003e8000b000004 */
[----:B------:R1:W-:Y:S01]  /*2d50*/  STS [UR37+0x140], R3 ;  /* 0x00014003ff007988 */ /* 0x0003e20008000825 */
[----:B------:R-:W-:Y:S05]  /*2d60*/  BRA `(.L_x_52) ;  /* 0x0000000000107947 */ /* 0x000fea0003800000 */
.L_x_51:
[----:B------:R-:W-:Y:S02]  /*2d70*/  MOV R0, 0xffffffff ;  /* 0xffffffff00007802 */ /* 0x000fe40000000f00 */
[----:B------:R-:W-:-:S03]  /*2d80*/  MOV R2, 0x2db0 ;  /* 0x00002db000027802 */ /* 0x000fc60000000f00 */
[----:B------:R1:W-:Y:S04]  /*2d90*/  STS [UR37+0x140], R0 ;  /* 0x00014000ff007988 */ /* 0x0003e80008000825 */
[----:B-1-3-5:R-:W-:Y:S05]  /*2da0*/  CALL.REL.NOINC `($__internal_1_$__cuda_sm10x_tcgen05_guardrail_trap_phase_invalid_during_alloc) ;  /* 0x0000006000047944 */ /* 0x02afea0003c00000 */
.L_x_52:
[----:B------:R-:W-:Y:S05]  /*2db0*/  WARPSYNC.ALL ;  /* 0x0000000000007948 */ /* 0x000fea0003800000 */
[----:B------:R-:W2:Y:S01]  /*2dc0*/  S2UR UR5, SR_CgaCtaId ;  /* 0x00000000000579c3 */ /* 0x000ea20000008800 */
[----:B------:R-:W-:Y:S01]  /*2dd0*/  UMOV UR4, 0x400 ;  /* 0x0000040000047882 */ /* 0x000fe20000000000 */
[----:B------:R-:W-:-:S06]  /*2de0*/  NOP ;  /* 0x0000000000007918 */ /* 0x000fcc0000000000 */
[----:B------:R-:W-:Y:S06]  /*2df0*/  BAR.ARV 0x6, 0xa0 ;  /* 0x0182800000007b1d */ /* 0x000fec0000002000 */
[----:B------:R-:W4:Y:S01]  /*2e00*/  LDCU UR7, c[0x0][0x38c] ;  /* 0x00007180ff0777ac */ /* 0x000f220008000800 */
[----:B------:R-:W-:Y:S01]  /*2e10*/  IMAD.MOV.U32 R11, RZ, RZ, 0x1 ;  /* 0x00000001ff0b7424 */ /* 0x000fe200078e00ff */
[----:B------:R-:W-:Y:S01]  /*2e20*/  CS2R R8, SRZ ;  /* 0x0000000000087805 */ /* 0x000fe2000001ff00 */
[----:B------:R-:W-:Y:S01]  /*2e30*/  IMAD.MOV.U32 R10, RZ, RZ, RZ ;  /* 0x000000ffff0a7224 */ /* 0x000fe200078e00ff */
[----:B------:R-:W3:Y:S01]  /*2e40*/  LDCU UR6, c[0x0][0x38c] ;  /* 0x00007180ff0677ac */ /* 0x000ee20008000800 */
[----:B------:R-:W-:Y:S01]  /*2e50*/  UMOV UR15, URZ ;  /* 0x000000ff000f7c82 */ /* 0x000fe20008000000 */
[----:B------:R-:W-:Y:S01]  /*2e60*/  UMOV UR14, URZ ;  /* 0x000000ff000e7c82 */ /* 0x000fe20008000000 */
[----:B--2---:R-:W-:Y:S01]  /*2e70*/  ULEA UR5, UR5, UR4, 0x18 ;  /* 0x0000000405057291 */ /* 0x004fe2000f8ec0ff */
[----:B------:R-:W-:Y:S01]  /*2e80*/  UMOV UR24, 0x0 ;  /* 0x0000000000187882 */ /* 0x000fe20000000000 */
[----:B------:R-:W-:-:S02]  /*2e90*/  UMOV UR25, 0x8200410 ;  /* 0x0820041000197882 */ /* 0x000fc40000000000 */
[----:B------:R-:W-:Y:S02]  /*2ea0*/  UIADD3 UR10, UPT, UPT, UR5, 0x8400, URZ ;  /* 0x00008400050a7890 */ /* 0x000fe4000fffe0ff */
[----:B------:R-:W-:Y:S02]  /*2eb0*/  UIADD3 UR11, UPT, UPT, UR5, 0x20400, URZ ;  /* 0x00020400050b7890 */ /* 0x000fe4000fffe0ff */
[----:B----4-:R-:W-:Y:S01]  /*2ec0*/  UIADD3 UR7, UPT, UPT, UR7, 0x7f, URZ ;  /* 0x0000007f07077890 */ /* 0x010fe2000fffe0ff */
[----:B-1----:R-:W1:Y:S01]  /*2ed0*/  LDS R0, [UR5+0x140] ;  /* 0x00014005ff007984 */ /* 0x002e620008000800 */
[----:B------:R-:W-:Y:S02]  /*2ee0*/  USHF.R.U32.HI UR10, URZ, 0x4, UR10 ;  /* 0x00000004ff0a7899 */ /* 0x000fe4000801160a */
[----:B------:R-:W-:Y:S02]  /*2ef0*/  USHF.R.S32.HI UR4, URZ, 0x1f, UR7 ;  /* 0x0000001fff047899 */ /* 0x000fe40008011407 */
[----:B------:R-:W-:-:S02]  /*2f00*/  USHF.R.U32.HI UR11, URZ, 0x4, UR11 ;  /* 0x00000004ff0b7899 */ /* 0x000fc4000801160b */
[----:B------:R-:W-:Y:S02]  /*2f10*/  ULEA.HI UR4, UR4, UR7, URZ, 0x7 ;  /* 0x0000000704047291 */ /* 0x000fe4000f8f38ff */
[----:B------:R-:W-:Y:S02]  /*2f20*/  ULOP3.LUT UR10, UR10, 0x3fff, URZ, 0xc0, !UPT ;  /* 0x00003fff0a0a7892 */ /* 0x000fe4000f8ec0ff */
[----:B------:R-:W-:Y:S02]  /*2f30*/  USHF.R.S32.HI UR4, URZ, 0x7, UR4 ;  /* 0x00000007ff047899 */ /* 0x000fe40008011404 */
[----:B------:R-:W-:Y:S02]  /*2f40*/  ULOP3.LUT UR11, UR11, 0x3fff, URZ, 0xc0, !UPT ;  /* 0x00003fff0b0b7892 */ /* 0x000fe4000f8ec0ff */
[----:B------:R-:W-:Y:S01]  /*2f50*/  UISETP.LT.AND UP0, UPT, UR4, 0x1, UPT ;  /* 0x000000010400788c */ /* 0x000fe2000bf01270 */
[----:B------:R-:W-:Y:S01]  /*2f60*/  UMOV UR22, 0x0 ;  /* 0x0000000000167882 */ /* 0x000fe20000000000 */
[----:B------:R-:W-:-:S02]  /*2f70*/  UMOV UR23, 0x8200410 ;  /* 0x0820041000177882 */ /* 0x000fc40000000000 */
[----:B------:R-:W-:Y:S02]  /*2f80*/  USEL UR9, UR4, 0x1, !UP0 ;  /* 0x0000000104097887 */ /* 0x000fe4000c000000 */
[----:B------:R-:W-:Y:S02]  /*2f90*/  ULOP3.LUT UR10, UR10, 0x10000, URZ, 0xfc, !UPT ;  /* 0x000100000a0a7892 */ /* 0x000fe4000f8efcff */
[----:B------:R-:W-:Y:S02]  /*2fa0*/  ULOP3.LUT UR11, UR11, 0x10000, URZ, 0xfc, !UPT ;  /* 0x000100000b0b7892 */ /* 0x000fe4000f8efcff */
[----:B------:R-:W-:Y:S02]  /*2fb0*/  UIADD3 UR9, UPT, UPT, -UR9, URZ, URZ ;  /* 0x000000ff09097290 */ /* 0x000fe4000fffe1ff */
[----:B---3--:R-:W-:Y:S01]  /*2fc0*/  UISETP.GE.AND UP3, UPT, UR6, 0x1, UPT ;  /* 0x000000010600788c */ /* 0x008fe2000bf66270 */
[----:B------:R-:W-:Y:S01]  /*2fd0*/  UMOV UR20, 0x0 ;  /* 0x0000000000147882 */ /* 0x000fe20000000000 */
[----:B------:R-:W-:Y:S01]  /*2fe0*/  UMOV UR21, 0x8200410 ;  /* 0x0820041000157882 */ /* 0x000fe20000000000 */
[----:B------:R-:W-:Y:S01]  /*2ff0*/  UMOV UR18, 0x0 ;  /* 0x0000000000127882 */ /* 0x000fe20000000000 */
[----:B------:R-:W-:Y:S01]  /*3000*/  UMOV UR19, 0x8200410 ;  /* 0x0820041000137882 */ /* 0x000fe20000000000 */
[----:B-1----:R-:W-:-:S15]  /*3010*/  R2UR UR16, R0 ;  /* 0x00000000001072ca */ /* 0x002fde00000e0000 */
.L_x_61:
[----:B------:R-:W-:Y:S02]  /*3020*/  LEA R0, R10, UR5, 0x3 ;  /* 0x000000050a007c11 */ /* 0x000fe4000f8e18ff */
[----:B------:R-:W-:Y:S02]  /*3030*/  SHF.L.U32 R5, R9, 0x1f, RZ ;  /* 0x0000001f09057819 */ /* 0x000fe400000006ff */
[----:B------:R-:W-:Y:S01]  /*3040*/  PLOP3.LUT P0, PT, PT, PT, UP3, 0x80, 0x8 ;  /* 0x000000000008781c */ /* 0x000fe20003f0f038 */
[----:B------:R-:W-:Y:S01]  /*3050*/  VIADD R3, R0, 0xa0 ;  /* 0x000000a000037836 */ /* 0x000fe20000000000 */
[----:B-1----:R-:W1:Y:S02]  /*3060*/  SYNCS.PHASECHK.TRANS64.TRYWAIT P1, [R0+URZ+0x90], R5 ;  /* 0x00009005000075a7 */ /* 0x002e6400080211ff */
[----:B-1-3--:R-:W-:Y:S09]  /*3070*/  @!P1 BRA `(.L_x_55) ;  /* 0x0000005400dc9947 */ /* 0x00aff20003800000 */
.L_x_127:
[----:B------:R-:W-:Y:S01]  /*3080*/  LEA R4, R10, UR5, 0x4 ;  /* 0x000000050a047c11 */ /* 0x000fe2000f8e20ff */
[----:B------:R-:W-:Y:S01]  /*3090*/  @UP3 ULEA UR6, UR14, UR5, 0x3 ;  /* 0x000000050e063291 */ /* 0x000fe2000f8e18ff */
[----:B------:R-:W-:Y:S01]  /*30a0*/  PLOP3.LUT P2, PT, PT, PT, PT, 0x80, 0x8 ;  /* 0x000000000008781c */ /* 0x000fe20003f4f070 */
[----:B------:R-:W-:Y:S01]  /*30b0*/  ULEA UR7, UR15, UR5, 0x3 ;  /* 0x000000050f077291 */ /* 0x000fe2000f8e18ff */
[----:B------:R-:W-:Y:S01]  /*30c0*/  PRMT R3, RZ, 0x654, R3 ;  /* 0x00000654ff037816 */ /* 0x000fe20000000003 */
[----:B------:R-:W-:Y:S01]  /*30d0*/  ULEA UR8, UR15, UR16, 0x7 ;  /* 0x000000100f087291 */ /* 0x000fe2000f8e38ff */
[----:B-1----:R-:W1:Y:S01]  /*30e0*/  LDS.128 R4, [R4+0x120] ;  /* 0x0001200004047984 */ /* 0x002e620000000c00 */
[----:B------:R-:W-:Y:S02]  /*30f0*/  @P0 SHF.L.U32 R2, R8, 0x1f, RZ ;  /* 0x0000001f08020819 */ /* 0x000fe400000006ff */
[----:B------:R-:W-:Y:S01]  /*3100*/  SHF.L.U32 R0, R11, 0x1f, RZ ;  /* 0x0000001f0b007819 */ /* 0x000fe200000006ff */
[----:B------:R-:W-:Y:S01]  /*3110*/  @!PT LDS RZ, [RZ] ;  /* 0x00000000fffff984 */ /* 0x000fe20000000800 */
[----:B------:R-:W-:Y:S01]  /*3120*/  @!PT LDS RZ, [RZ] ;  /* 0x00000000fffff984 */ /* 0x000fe20000000800 */
[----:B------:R-:W-:Y:S01]  /*3130*/  @!PT LDS RZ, [RZ] ;  /* 0x00000000fffff984 */ /* 0x000fe20000000800 */
[----:B------:R-:W-:Y:S01]  /*3140*/  @!PT LDS RZ, [RZ] ;  /* 0x00000000fffff984 */ /* 0x000fe20000000800 */
[----:B------:R2:W-:Y:S06]  /*3150*/  MEMBAR.ALL.CTA ;  /* 0x0000000000007992 */ /* 0x0005ec0000008000 */
[----:B--2---:R-:W2:Y:S02]  /*3160*/  FENCE.VIEW.ASYNC.S ;  /* 0x00000000000073c6 */ /* 0x004ea40000000000 */
[----:B--2---:R2:W-:Y:S01]  /*3170*/  SYNCS.ARRIVE.TRANS64.RED.A1T0 RZ, [R3+URZ], RZ ;  /* 0x000000ff03ff79a7 */ /* 0x0045e200081004ff */
[----:B------:R2:W3:Y:S01]  /*3180*/  @P0 SYNCS.PHASECHK.TRANS64.TRYWAIT P2, [UR6], R2 ;  /* 0x00000002ff0005a7 */ /* 0x0004e20008041106 */
[----:B-1----:R-:W-:Y:S01]  /*3190*/  LOP3.LUT P1, RZ, R6, 0x1, RZ, 0xc0, !PT ;  /* 0x0000000106ff7812 */ /* 0x002fe2000782c0ff */
[----:B------:R-:W1:Y:S02]  /*31a0*/  SYNCS.PHASECHK.TRANS64.TRYWAIT P0, [UR7+0xd0], R0 ;  /* 0x0000d000ff0075a7 */ /* 0x000e640008001107 */
[----:B-123--:R-:W-:Y:S10]  /*31b0*/  @!P0 BRA `(.L_x_56) ;  /* 0x0000005400a08947 */ /* 0x00eff40003800000 */
.L_x_129:
[----:B------:R-:W-:Y:S01]  /*31c0*/  IADD3 R10, PT, PT, R10, 0x1, RZ ;  /* 0x000000010a0a7810 */ /* 0x000fe20007ffe0ff */
[----:B------:R-:W-:Y:S06]  /*31d0*/  BRA.U !UP3, `(.L_x_57) ;  /* 0x000000010bc07547 */ /* 0x000fec000b800000 */
[----:B------:R-:W-:Y:S01]  /*31e0*/  UPLOP3.LUT UP4, UPT, UPT, UPT, UPT, 0x40, 0x4 ;  /* 0x000000000004789c */ /* 0x000fe20003f8e870 */
[----:B------:R-:W-:Y:S01]  /*31f0*/  UMOV UR13, UR9 ;  /* 0x00000009000d7c82 */ /* 0x000fe20008000000 */
[----:B------:R-:W-:Y:S01]  /*3200*/  UMOV UR12, UR4 ;  /* 0x00000004000c7c82 */ /* 0x000fe20008000000 */
[----:B------:R-:W-:-:S08]  /*3210*/  UMOV UR17, UR14 ;  /* 0x0000000e00117c82 */ /* 0x000fd00008000000 */
.L_x_60:
[----:B------:R-:W-:Y:S02]  /*3220*/  UIADD3 UR13, UPT, UPT, UR13, 0x1, URZ ;  /* 0x000000010d0d7890 */ /* 0x000fe4000fffe0ff */
[----:B--2---:R-:W-:Y:S02]  /*3230*/  ULEA UR6, UR17, UR5, 0x3 ;  /* 0x0000000511067291 */ /* 0x004fe4000f8e18ff */
[----:B------:R-:W-:Y:S01]  /*3240*/  UISETP.NE.AND UP0, UPT, UR13, URZ, UPT ;  /* 0x000000ff0d00728c */ /* 0x000fe2000bf05270 */
[----:B---3--:R-:W-:Y:S10]  /*3250*/  @P2 BRA `(.L_x_58) ;  /* 0x00000000000c2947 */ /* 0x008ff40003800000 */
[----:B-1----:R-:W-:Y:S04]  /*3260*/  SHF.L.U32 R3, R8, 0x1f, RZ ;  /* 0x0000001f08037819 */ /* 0x002fe800000006ff */
[----:B------:R-:W1:Y:S02]  /*3270*/  SYNCS.PHASECHK.TRANS64.TRYWAIT P0, [UR6], R3 ;  /* 0x00000003ff0075a7 */ /* 0x000e640008001106 */
[----:B-1----:R-:W-:Y:S05]  /*3280*/  @!P0 BRA `(.L_x_59) ;  /* 0x0000005400848947 */ /* 0x002fea0003800000 */
.L_x_58:
[----:B------:R-:W-:Y:S01]  /*3290*/  UISETP.NE.AND UP1, UPT, UR12, 0x1, UPT ;  /* 0x000000010c00788c */ /* 0x000fe2000bf25270 */
[----:B------:R-:W-:Y:S01]  /*32a0*/  PLOP3.LUT P2, PT, PT, PT, PT, 0x80, 0x8 ;  /* 0x000000000008781c */ /* 0x000fe20003f4f070 */
[----:B------:R-:W-:Y:S02]  /*32b0*/  UIADD3 UR14, UPT, UPT, UR17, 0x1, URZ ;  /* 0x00000001110e7890 */ /* 0x000fe4000fffe0ff */
[----:B------:R-:W-:Y:S02]  /*32c0*/  ULEA UR28, UR17, UR11, 0xa ;  /* 0x0000000b111c7291 */ /* 0x000fe4000f8e50ff */
[----:B------:R-:W-:Y:S01]  /*32d0*/  UISETP.NE.AND UP2, UPT, UR14, 0x6, UPT ;  /* 0x000000060e00788c */ /* 0x000fe2000bf45270 */
[----:B------:R-:W-:Y:S01]  /*32e0*/  PLOP3.LUT P0, PT, PT, PT, UP1, 0x80, 0x8 ;  /* 0x000000000008781c */ /* 0x000fe20003f0f018 */
[----:B------:R-:W-:Y:S02]  /*32f0*/  UIADD3 UR40, UPT, UPT, UR28, 0x2, URZ ;  /* 0x000000021c287890 */ /* 0x000fe4000fffe0ff */
[----:B------:R-:W-:Y:S02]  /*3300*/  USEL UR27, URZ, 0x1, UP2 ;  /* 0x00000001ff1b7887 */ /* 0x000fe40009000000 */
[----:B------:R-:W-:Y:S02]  /*3310*/  USEL UR14, UR14, URZ, UP2 ;  /* 0x000000ff0e0e7287 */ /* 0x000fe40009000000 */
[----:B------:R-:W-:Y:S02]  /*3320*/  UIADD3 UR36, UPT, UPT, UR28, 0x4, URZ ;  /* 0x000000041c247890 */ /* 0x000fe4000fffe0ff */
[----:B------:R-:W-:Y:S01]  /*3330*/  @UP1 ULEA UR26, UR14, UR5, 0x3 ;  /* 0x000000050e1a1291 */ /* 0x000fe2000f8e18ff */
[----:B------:R-:W-:Y:S01]  /*3340*/  LOP3.LUT R8, R8, UR27, RZ, 0x3c, !PT ;  /* 0x0000001b08087c12 */ /* 0x000fe2000f8e3cff */
[----:B------:R-:W-:Y:S02]  /*3350*/  UIADD3 UR32, UPT, UPT, UR28, 0x6, URZ ;  /* 0x000000061c207890 */ /* 0x000fe4000fffe0ff */
[----:B------:R-:W-:Y:S01]  /*3360*/  UIADD3 UR6, UPT, UPT, UR6, 0x30, URZ ;  /* 0x0000003006067890 */ /* 0x000fe2000fffe0ff */
[----:B-1----:R-:W-:Y:S01]  /*3370*/  @P0 SHF.L.U32 R0, R8, 0x1f, RZ ;  /* 0x0000001f08000819 */ /* 0x002fe200000006ff */
[----:B------:R-:W-:Y:S01]  /*3380*/  UIADD3 UR12, UPT, UPT, UR12, -0x1, URZ ;  /* 0xffffffff0c0c7890 */ /* 0x000fe2000fffe0ff */
[----:B------:R-:W-:Y:S02]  /*3390*/  UMOV UR29, 0x40004040 ;  /* 0x40004040001d7882 */ /* 0x000fe40000000000 */
[----:B------:R2:W3:Y:S01]  /*33a0*/  @P0 SYNCS.PHASECHK.TRANS64.TRYWAIT P2, [UR26], R0 ;  /* 0x00000000ff0005a7 */ /* 0x0004e2000804111a */
[----:B------:R-:W-:Y:S01]  /*33b0*/  ULEA UR26, UR17, UR10, 0xa ;  /* 0x0000000a111a7291 */ /* 0x000fe2000f8e50ff */
[----:B------:R-:W-:Y:S01]  /*33c0*/  UMOV UR27, 0x40004040 ;  /* 0x40004040001b7882 */ /* 0x000fe20000000000 */
[----:B------:R-:W-:Y:S02]  /*33d0*/  UMOV UR41, 0x40004040 ;  /* 0x4000404000297882 */ /* 0x000fe40000000000 */
[----:B------:R-:W-:Y:S02]  /*33e0*/  UIADD3 UR38, UPT, UPT, UR26, 0x2, URZ ;  /* 0x000000021a267890 */ /* 0x000fe4000fffe0ff */
[----:B------:R-:W-:Y:S02]  /*33f0*/  UIADD3 UR34, UPT, UPT, UR26, 0x4, URZ ;  /* 0x000000041a227890 */ /* 0x000fe4000fffe0ff */
[----:B------:R-:W-:Y:S01]  /*3400*/  UIADD3 UR30, UPT, UPT, UR26, 0x6, URZ ;  /* 0x000000061a1e7890 */ /* 0x000fe2000fffe0ff */
[----:B------:R2:W-:Y:S01]  /*3410*/  UTCQMMA gdesc[UR26], gdesc[UR28], tmem[UR8], tmem[UR24], idesc[UR25], UP4 ;  /* 0x00ff181c1a0075ea */ /* 0x0005e2000a000308 */
[----:B------:R-:W-:Y:S01]  /*3420*/  UPLOP3.LUT UP4, UPT, UPT, UPT, UPT, 0x80, 0x8 ;  /* 0x000000000008789c */ /* 0x000fe20003f8f070 */
[----:B------:R-:W-:Y:S01]  /*3430*/  UMOV UR39, 0x40004040 ;  /* 0x4000404000277882 */ /* 0x000fe20000000000 */
[----:B------:R-:W-:Y:S01]  /*3440*/  UMOV UR37, 0x40004040 ;  /* 0x4000404000257882 */ /* 0x000fe20000000000 */
[----:B------:R2:W-:Y:S01]  /*3450*/  UTCQMMA gdesc[UR38], gdesc[UR40], tmem[UR8], tmem[UR22], idesc[UR23], UPT ;  /* 0x00ff1628260075ea */ /* 0x0005e2000b800308 */
[----:B------:R-:W-:Y:S01]  /*3460*/  UMOV UR35, 0x40004040 ;  /* 0x4000404000237882 */ /* 0x000fe20000000000 */
[----:B------:R-:W-:Y:S01]  /*3470*/  UMOV UR33, 0x40004040 ;  /* 0x4000404000217882 */ /* 0x000fe20000000000 */
[----:B------:R-:W-:Y:S01]  /*3480*/  UMOV UR31, 0x40004040 ;  /* 0x40004040001f7882 */ /* 0x000fe20000000000 */
[----:B------:R2:W-:Y:S01]  /*3490*/  UTCQMMA gdesc[UR34], gdesc[UR36], tmem[UR8], tmem[UR20], idesc[UR21], UPT ;  /* 0x00ff1424220075ea */ /* 0x0005e2000b800308 */
[----:B------:R2:W-:Y:S01]  /*34a0*/  UTCQMMA gdesc[UR30], gdesc[UR32], tmem[UR8], tmem[UR18], idesc[UR19], UPT ;  /* 0x00ff12201e0075ea */ /* 0x0005e2000b800308 */
[----:B------:R2:W-:Y:S01]  /*34b0*/  UTCBAR [UR6], URZ ;  /* 0x000000ff060073e9 */ /* 0x0005e200080000ff */
[----:B------:R-:W-:Y:S01]  /*34c0*/  UMOV UR17, UR14 ;  /* 0x0000000e00117c82 */ /* 0x000fe20008000000 */
[----:B------:R-:W-:Y:S05]  /*34d0*/  BRA.U UP0, `(.L_x_60) ;  /* 0xfffffffd00507547 */ /* 0x000fea000b83ffff */
.L_x_57:
[----:B------:R-:W-:Y:S01]  /*34e0*/  UIADD3 UR15, UPT, UPT, UR15, 0x1, URZ ;  /* 0x000000010f0f7890 */ /* 0x000fe2000fffe0ff */
[C---:B------:R-:W-:Y:S01]  /*34f0*/  ISETP.NE.AND P0, PT, R10.reuse, 0x2, PT ;  /* 0x000000020a00780c */ /* 0x040fe20003f05270 */
[----:B------:R-:W-:Y:S02]  /*3500*/  UIADD3 UR7, UPT, UPT, UR7, 0xb0, URZ ;  /* 0x000000b007077890 */ /* 0x000fe4000fffe0ff */
[----:B------:R-:W-:Y:S01]  /*3510*/  UISETP.NE.AND UP0, UPT, UR15, 0x4, UPT ;  /* 0x000000040f00788c */ /* 0x000fe2000bf05270 */
[----:B-12---:R-:W-:Y:S02]  /*3520*/  SEL R0, RZ, 0x1, P0 ;  /* 0x00000001ff007807 */ /* 0x006fe40000000000 */
[----:B------:R-:W-:Y:S01]  /*3530*/  SEL R10, R10, RZ, P0 ;  /* 0x000000ff0a0a7207 */ /* 0x000fe20000000000 */
[----:B------:R-:W-:Y:S01]  /*3540*/  USEL UR6, URZ, 0x1, UP0 ;  /* 0x00000001ff067887 */ /* 0x000fe20008000000 */
[----:B------:R-:W-:Y:S01]  /*3550*/  LOP3.LUT R9, R9, R0, RZ, 0x3c, !PT ;  /* 0x0000000009097212 */ /* 0x000fe200078e3cff */
[----:B------:R-:W-:Y:S01]  /*3560*/  USEL UR15, UR15, URZ, UP0 ;  /* 0x000000ff0f0f7287 */ /* 0x000fe20008000000 */
[----:B------:R1:W-:Y:S03]  /*3570*/  UTCBAR [UR7], URZ ;  /* 0x000000ff070073e9 */ /* 0x0003e600080000ff */
[----:B------:R-:W-:Y:S01]  /*3580*/  LOP3.LUT R11, R11, UR6, RZ, 0x3c, !PT ;  /* 0x000000060b0b7c12 */ /* 0x000fe2000f8e3cff */
[----:B------:R-:W-:Y:S07]  /*3590*/  @P1 BRA `(.L_x_61) ;  /* 0xfffffff800a01947 */ /* 0x000fee000383ffff */
[----:B------:R-:W2:Y:S01]  /*35a0*/  S2UR UR4, SR_CgaCtaId ;  /* 0x00000000000479c3 */ /* 0x000ea20000008800 */
[----:B------:R-:W-:Y:S01]  /*35b0*/  ELECT P0, URZ, PT ;  /* 0x0000000000ff782f */ /* 0x000fe20003800000 */
[----:B------:R-:W-:Y:S01]  /*35c0*/  IMAD.MOV.U32 R0, RZ, RZ, 0x1 ;  /* 0x00000001ff007424 */ /* 0x000fe200078e00ff */
[----:B------:R-:W-:Y:S01]  /*35d0*/  UIADD3 UR5, UPT, UPT, UR5, 0xd0, URZ ;  /* 0x000000d005057890 */ /* 0x000fe2000fffe0ff */
[----:B------:R-:W-:Y:S01]  /*35e0*/  SHF.L.U32 R3, R11, 0x1f, RZ ;  /* 0x0000001f0b037819 */ /* 0x000fe200000006ff */
[----:B------:R-:W-:-:S03]  /*35f0*/  UMOV UR6, 0x40 ;  /* 0x0000004000067882 */ /* 0x000fc60000000000 */
[----:B------:R-:W-:Y:S01]  /*3600*/  UVIRTCOUNT.DEALLOC.SMPOOL 0x80 ;  /* 0x000000800000784c */ /* 0x000fe20000000000 */
[----:B--2---:R-:W-:Y:S02]  /*3610*/  ULEA UR4, UR4, UR6, 0x18 ;  /* 0x0000000604047291 */ /* 0x004fe4000f8ec0ff */
[----:B------:R-:W-:-:S07]  /*3620*/  ULEA UR6, UR15, UR5, 0x3 ;  /* 0x000000050f067291 */ /* 0x000fce000f8e18ff */
[----:B------:R2:W-:Y:S02]  /*3630*/  @P0 STS.U8 [UR4+0x1c], R0 ;  /* 0x00001c00ff000988 */ /* 0x0005e40008000004 */
[----:B------:R-:W4:Y:S02]  /*3640*/  SYNCS.PHASECHK.TRANS64.TRYWAIT P0, [UR6], R3 ;  /* 0x00000003ff0075a7 */ /* 0x000f240008001106 */
[----:B--2-4-:R-:W-:Y:S05]  /*3650*/  @!P0 BRA `(.L_x_62) ;  /* 0x0000005000a88947 */ /* 0x014fea0003800000 */
.L_x_132:
[----:B-1----:R-:W-:-:S04]  /*3660*/  UIADD3 UR7, UPT, UPT, UR15, 0x1, URZ ;  /* 0x000000010f077890 */ /* 0x002fc8000fffe0ff */
[----:B------:R-:W-:-:S04]  /*3670*/  UISETP.NE.AND UP0, UPT, UR7, 0x4, UPT ;  /* 0x000000040700788c */ /* 0x000fc8000bf05270 */
[----:B------:R-:W-:Y:S02]  /*3680*/  USEL UR8, URZ, 0x1, UP0 ;  /* 0x00000001ff087887 */ /* 0x000fe40008000000 */
[----:B------:R-:W-:-:S04]  /*3690*/  USEL UR7, UR7, URZ, UP0 ;  /* 0x000000ff07077287 */ /* 0x000fc80008000000 */
[----:B------:R-:W-:Y:S01]  /*36a0*/  ULEA UR6, UR7, UR5, 0x3 ;  /* 0x0000000507067291 */ /* 0x000fe2000f8e18ff */
[----:B------:R-:W-:-:S04]  /*36b0*/  LOP3.LUT R2, R11, UR8, RZ, 0x3c, !PT ;  /* 0x000000080b027c12 */ /* 0x000fc8000f8e3cff */
[----:B--2---:R-:W-:-:S04]  /*36c0*/  SHF.L.U32 R3, R2, 0x1f, RZ ;  /* 0x0000001f02037819 */ /* 0x004fc800000006ff */
[----:B------:R-:W1:Y:S02]  /*36d0*/  SYNCS.PHASECHK.TRANS64.TRYWAIT P0, [UR6], R3 ;  /* 0x00000003ff0075a7 */ /* 0x000e640008001106 */
[----:B-1----:R-:W-:Y:S05]  /*36e0*/  @!P0 BRA `(.L_x_63) ;  /* 0x00000050009c8947 */ /* 0x002fea0003800000 */
.L_x_134:
        /* <DEDUP_REMOVED lines=9> */
.L_x_136:
[----:B------:R-:W-:-:S04]  /*3780*/  UIADD3 UR7, UPT, UPT, UR7, 0x1, URZ ;  /* 0x0000000107077890 */ /* 0x000fc8000fffe0ff */
[----:B------:R-:W-:-:S04]  /*3790*/  UISETP.NE.AND UP0, UPT, UR7, 0x4, UPT ;  /* 0x000000040700788c */ /* 0x000fc8000bf05270 */
[----:B------:R-:W-:Y:S02]  /*37a0*/  USEL UR6, URZ, 0x1, UP0 ;  /* 0x00000001ff067887 */ /* 0x000fe40008000000 */
[----:B------:R-:W-:-:S04]  /*37b0*/  USEL UR7, UR7, URZ, UP0 ;  /* 0x000000ff07077287 */ /* 0x000fc80008000000 */
[----:B------:R-:W-:Y:S01]  /*37c0*/  ULEA UR7, UR7, UR5, 0x3 ;  /* 0x0000000507077291 */ /* 0x000fe2000f8e18ff */
[----:B-1----:R-:W-:-:S04]  /*37d0*/  LOP3.LUT R3, R2, UR6, RZ, 0x3c, !PT ;  /* 0x0000000602037c12 */ /* 0x002fc8000f8e3cff */
[----:B------:R-:W-:-:S04]  /*37e0*/  SHF.L.U32 R3, R3, 0x1f, RZ ;  /* 0x0000001f03037819 */ /* 0x000fc800000006ff */
[----:B------:R-:W1:Y:S02]  /*37f0*/  SYNCS.PHASECHK.TRANS64.TRYWAIT P0, [UR7], R3 ;  /* 0x00000003ff0075a7 */ /* 0x000e640008001107 */
[----:B-1----:R-:W-:Y:S05]  /*3800*/  @!P0 BRA `(.L_x_65) ;  /* 0x0000005000848947 */ /* 0x002fea0003800000 */
.L_x_138:
[----:B------:R-:W-:Y:S01]  /*3810*/  NOP ;  /* 0x0000000000007918 */ /* 0x000fe20000000000 */
[----:B-1----:R-:W1:Y:S01]  /*3820*/  LDS R0, [UR4+0x14] ;  /* 0x00001404ff007984 */ /* 0x002e620008000800 */
[----:B------:R-:W-:Y:S01]  /*3830*/  ULOP3.LUT UR6, UR16, 0xffff, URZ, 0xc0, !UPT ;  /* 0x0000ffff10067892 */ /* 0x000fe2000f8ec0ff */
[----:B------:R-:W-:Y:S01]  /*3840*/  UMOV UR8, 0xffff ;  /* 0x0000ffff00087882 */ /* 0x000fe20000000000 */
[----:B------:R-:W-:Y:S02]  /*3850*/  UMOV UR5, 0x1 ;  /* 0x0000000100057882 */ /* 0x000fe40000000000 */
[----:B------:R-:W-:-:S04]  /*3860*/  USHF.R.U32.HI UR6, URZ, 0x5, UR6 ;  /* 0x00000005ff067899 */ /* 0x000fc80008011606 */
[----:B------:R-:W-:Y:S02]  /*3870*/  USHF.L.U32 UR8, UR8, UR6, URZ ;  /* 0x0000000608087299 */ /* 0x000fe400080006ff */
[----:B------:R-:W-:-:S04]  /*3880*/  USHF.L.U32 UR5, UR5, UR6, URZ ;  /* 0x0000000605057299 */ /* 0x000fc800080006ff */
[----:B-1----:R-:W-:-:S04]  /*3890*/  LOP3.LUT R0, R0, UR8, RZ, 0xc0, !PT ;  /* 0x0000000800007c12 */ /* 0x002fc8000f8ec0ff */
[----:B------:R-:W-:-:S13]  /*38a0*/  ISETP.NE.AND P0, PT, R0, UR8, PT ;  /* 0x0000000800007c0c */ /* 0x000fda000bf05270 */
[----:B------:R-:W-:Y:S05]  /*38b0*/  @P0 BRA `(.L_x_66) ;  /* 0x0000000000580947 */ /* 0x000fea0003800000 */
[----:B------:R-:W1:Y:S02]  /*38c0*/  LDS R0, [UR4+0x18] ;  /* 0x00001804ff007984 */ /* 0x000e640008000800 */
[----:B-1----:R-:W-:-:S04]  /*38d0*/  LOP3.LUT R0, R0, UR5, RZ, 0xc0, !PT ;  /* 0x0000000500007c12 */ /* 0x002fc8000f8ec0ff */
[----:B------:R-:W-:-:S13]  /*38e0*/  ISETP.NE.AND P0, PT, R0, UR5, PT ;  /* 0x0000000500007c0c */ /* 0x000fda000bf05270 */
[----:B------:R-:W-:Y:S05]  /*38f0*/  @P0 BRA `(.L_x_67) ;  /* 0x00000000003c0947 */ /* 0x000fea0003800000 */
[----:B------:R-:W1:Y:S01]  /*3900*/  S2R R2, SR_LANEID ;  /* 0x0000000000027919 */ /* 0x000e620000000000 */
[----:B------:R-:W-:Y:S01]  /*3910*/  ULOP3.LUT UR8, URZ, UR8, URZ, 0x33, !UPT ;  /* 0x00000008ff087292 */ /* 0x000fe2000f8e33ff */
[----:B------:R-:W-:Y:S01]  /*3920*/  LOP3.LUT R4, RZ, UR5, RZ, 0x33, !PT ;  /* 0x00000005ff047c12 */ /* 0x000fe2000f8e33ff */
[----:B------:R-:W-:Y:S02]  /*3930*/  VOTEU.ANY UR7, UPT, PT ;  /* 0x0000000000077886 */ /* 0x000fe400038e0100 */
[----:B------:R-:W-:Y:S01]  /*3940*/  UFLO.U32 UR7, UR7 ;  /* 0x00000007000772bd */ /* 0x000fe200080e0000 */
[----:B------:R-:W2:Y:S01]  /*3950*/  REDUX UR5, R4 ;  /* 0x00000000040573c4 */ /* 0x000ea20000000000 */
[----:B------:R-:W-:-:S06]  /*3960*/  IMAD.U32 R0, RZ, RZ, UR8 ;  /* 0x00000008ff007e24 */ /* 0x000fcc000f8e00ff */
[----:B------:R4:W-:Y:S01]  /*3970*/  UTCATOMSWS.AND URZ, UR8 ;  /* 0x0000000800ff79e3 */ /* 0x0009e20008000000 */
[----:B------:R-:W3:Y:S01]  /*3980*/  REDUX UR6, R0 ;  /* 0x00000000000673c4 */ /* 0x000ee20000000000 */
[----:B-1----:R-:W-:Y:S01]  /*3990*/  ISETP.EQ.U32.AND P0, PT, R2, UR7, PT ;  /* 0x0000000702007c0c */ /* 0x002fe2000bf02070 */
[----:B--2---:R-:W-:Y:S01]  /*39a0*/  IMAD.U32 R2, RZ, RZ, UR5 ;  /* 0x00000005ff027e24 */ /* 0x004fe2000f8e00ff */
[----:B---3--:R-:W-:-:S11]  /*39b0*/  MOV R3, UR6 ;  /* 0x0000000600037c02 */ /* 0x008fd60008000f00 */
[----:B------:R4:W-:Y:S04]  /*39c0*/  @P0 ATOMS.AND RZ, [UR4+0x14], R3 ;  /* 0x00001403ffff098c */ /* 0x0009e8000a800004 */
[----:B------:R4:W-:Y:S01]  /*39d0*/  @P0 ATOMS.AND RZ, [UR4+0x18], R2 ;  /* 0x00001802ffff098c */ /* 0x0009e2000a800004 */
[----:B------:R-:W-:Y:S05]  /*39e0*/  BRA `(.L_x_68) ;  /* 0x0000000000147947 */ /* 0x000fea0003800000 */
.L_x_67:
[----:B------:R-:W-:Y:S02]  /*39f0*/  MOV R2, 0x3a10 ;  /* 0x00003a1000027802 */ /* 0x000fe40000000f00 */
[----:B---3-5:R-:W-:Y:S05]  /*3a00*/  CALL.REL.NOINC `($__internal_0_$__cuda_sm10x_tcgen05_guardrail_trap_col_being_dealloced_not_returned_by_alloc) ;  /* 0x0000005000e07944 */ /* 0x028fea0003c00000 */
[----:B------:R-:W-:Y:S05]  /*3a10*/  BRA `(.L_x_68) ;  /* 0x0000000000087947 */ /* 0x000fea0003800000 */
.L_x_66:
[----:B------:R-:W-:Y:S02]  /*3a20*/  MOV R2, 0x3a40 ;  /* 0x00003a4000027802 */ /* 0x000fe40000000f00 */
[----:B---3-5:R-:W-:Y:S05]  /*3a30*/  CALL.REL.NOINC `($__internal_2_$__cuda_sm10x_tcgen05_guardrail_trap_unallocated_columns_being_dealloced) ;  /* 0x0000005000ec7944 */ /* 0x028fea0003c00000 */
.L_x_68:
[----:B------:R-:W-:Y:S01]  /*3a40*/  NOP ;  /* 0x0000000000007918 */ /* 0x000fe20000000000 */
[----:B----4-:R-:W-:Y:S05]  /*3a50*/  EXIT ;  /* 0x000000000000794d */ /* 0x010fea0003800000 */
.L_x_50:
[----:B------:R-:W-:-:S09]  /*3a60*/  UISETP.NE.OR UP2, UPT, UR8, 0x3, !UP2 ;  /* 0x000000030800788c */ /* 0x000fd2000d745670 */
[----:B------:R-:W-:Y:S05]  /*3a70*/  BRA.U UP2, `(.L_x_69) ;  /* 0x0000000d02407547 */ /* 0x000fea000b800000 */
[----:B------:R-:W1:Y:S01]  /*3a80*/  LDC R0, c[0x0][0xb30] ;  /* 0x0002cc00ff007b82 */ /* 0x000e620000000800 */
[----:B------:R-:W2:Y:S01]  /*3a90*/  LDCU.64 UR8, c[0x0][0x888] ;  /* 0x00011100ff0877ac */ /* 0x000ea20008000a00 */
[----:B------:R-:W-:Y:S02]  /*3aa0*/  HFMA2 R29, -RZ, RZ, 0, 0 ;  /* 0x00000000ff1d7431 */ /* 0x000fe400000001ff */
[----:B------:R-:W-:Y:S01]  /*3ab0*/  IMAD.MOV.U32 R31, RZ, RZ, 0x1 ;  /* 0x00000001ff1f7424 */ /* 0x000fe200078e00ff */
[----:B------:R-:W-:Y:S01]  /*3ac0*/  MOV R23, 0x2000 ;  /* 0x0000200000177802 */ /* 0x000fe20000000f00 */
[----:B------:R-:W4:Y:S01]  /*3ad0*/  LDCU.64 UR4, c[0x0][0x890] ;  /* 0x00011200ff0477ac */ /* 0x000f220008000a00 */
[----:B------:R-:W-:Y:S01]  /*3ae0*/  IMAD.MOV.U32 R30, RZ, RZ, RZ ;  /* 0x000000ffff1e7224 */ /* 0x000fe200078e00ff */
[----:B------:R-:W3:Y:S01]  /*3af0*/  LDC R19, c[0x0][0x370] ;  /* 0x0000dc00ff137b82 */ /* 0x000ee20000000800 */
[----:B------:R-:W-:Y:S01]  /*3b00*/  UMOV UR7, 0x400 ;  /* 0x0000040000077882 */ /* 0x000fe20000000000 */
[----:B------:R-:W-:-:S02]  /*3b10*/  UPLOP3.LUT UP1, UPT, UPT, UPT, UPT, 0x40, 0x4 ;  /* 0x000000000004789c */ /* 0x000fc40003f2e870 */
[----:B------:R-:W-:-:S04]  /*3b20*/  ULEA UR7, UR37, UR7, 0x18 ;  /* 0x0000000725077291 */ /* 0x000fc8000f8ec0ff */
[----:B------:R-:W3:Y:S01]  /*3b30*/  LDC R2, c[0x0][0xb0c] ;  /* 0x0002c300ff027b82 */ /* 0x000ee20000000800 */
[----:B------:R-:W-:Y:S02]  /*3b40*/  UIADD3 UR13, UPT, UPT, UR7, 0x68, URZ ;  /* 0x00000068070d7890 */ /* 0x000fe4000fffe0ff */
[----:B--2---:R-:W-:Y:S02]  /*3b50*/  UISETP.NE.U32.AND UP2, UPT, UR8, URZ, UPT ;  /* 0x000000ff0800728c */ /* 0x004fe4000bf45070 */
[----:B------:R-:W-:Y:S02]  /*3b60*/  UIADD3 UR17, UPT, UPT, UR7, 0x60, URZ ;  /* 0x0000006007117890 */ /* 0x000fe4000fffe0ff */
[----:B----4-:R-:W-:Y:S01]  /*3b70*/  UISETP.NE.U32.AND UP3, UPT, UR4, URZ, UPT ;  /* 0x000000ff0400728c */ /* 0x010fe2000bf65070 */
[----:B------:R-:W2:Y:S01]  /*3b80*/  LDC R18, c[0x0][0xb20] ;  /* 0x0002c800ff127b82 */ /* 0x000ea20000000800 */
[----:B-1----:R-:W-:Y:S01]  /*3b90*/  ISETP.NE.AND P1, PT, R0, 0x1, PT ;  /* 0x000000010000780c */ /* 0x002fe20003f25270 */
[----:B------:R-:W-:-:S02]  /*3ba0*/  UISETP.NE.AND.EX UP2, UPT, UR9, URZ, UPT, UP2 ;  /* 0x000000ff0900728c */ /* 0x000fc4000bf45320 */
[----:B------:R-:W-:Y:S02]  /*3bb0*/  UPRMT UR13, UR37, 0x654, UR13 ;  /* 0x00000654250d7896 */ /* 0x000fe4000800000d */
[----:B------:R-:W-:Y:S02]  /*3bc0*/  UISETP.NE.AND.EX UP3, UPT, UR5, URZ, UPT, UP3 ;  /* 0x000000ff0500728c */ /* 0x000fe4000bf65330 */
[----:B------:R-:W1:Y:S08]  /*3bd0*/  LDC.64 R32, c[0x0][0x348] ;  /* 0x0000d200ff207b82 */ /* 0x000e700000000a00 */
[----:B------:R-:W4:Y:S08]  /*3be0*/  LDC.64 R16, c[0x0][0xb10] ;  /* 0x0002c400ff107b82 */ /* 0x000f300000000a00 */
[----:B------:R-:W1:Y:S08]  /*3bf0*/  LDC.64 R6, c[0x0][0xb18] ;  /* 0x0002c600ff067b82 */ /* 0x000e700000000a00 */
[----:B------:R-:W1:Y:S08]  /*3c00*/  LDC.64 R4, c[0x0][0xb28] ;  /* 0x0002ca00ff047b82 */ /* 0x000e700000000a00 */
[----:B--23--:R-:W1:Y:S02]  /*3c10*/  LDC R22, c[0x0][0x374] ;  /* 0x0000dd00ff167b82 */ /* 0x00ce640000000800 */
.L_x_78:
[C---:B------:R-:W-:Y:S02]  /*3c20*/  LEA R0, R30.reuse, UR7, 0x3 ;  /* 0x000000071e007c11 */ /* 0x040fe4000f8e18ff */
[----:B------:R-:W-:Y:S02]  /*3c30*/  SHF.L.U32 R3, R29, 0x1f, RZ ;  /* 0x0000001f1d037819 */ /* 0x000fe400000006ff */
[----:B------:R-:W-:Y:S02]  /*3c40*/  LEA R24, R30, UR7, 0x4 ;  /* 0x000000071e187c11 */ /* 0x000fe4000f8e20ff */
[----:B--2---:R-:W2:Y:S02]  /*3c50*/  SYNCS.PHASECHK.TRANS64.TRYWAIT P0, [R0+URZ+0x90], R3 ;  /* 0x00009003000075a7 */ /* 0x004ea400080011ff */
[----:B--2---:R-:W-:Y:S05]  /*3c60*/  @!P0 BRA `(.L_x_70) ;  /* 0x0000004c00848947 */ /* 0x004fea0003800000 */
.L_x_139:
[----:B------:R-:W-:Y:S01]  /*3c70*/  ISETP.GE.AND P0, PT, R72, 0x1, PT ;  /* 0x000000014800780c */ /* 0x000fe20003f06270 */
[----:B------:R-:W3:Y:S01]  /*3c80*/  LDS.128 R24, [R24+0x120] ;  /* 0x0001200018187984 */ /* 0x000ee20000000c00 */
[----:B--2---:R-:W-:Y:S01]  /*3c90*/  VIADD R0, R0, 0xa0 ;  /* 0x000000a000007836 */ /* 0x004fe20000000000 */
[----:B------:R-:W-:Y:S01]  /*3ca0*/  @!PT LDS RZ, [RZ] ;  /* 0x00000000fffff984 */ /* 0x000fe20000000800 */
[----:B------:R-:W-:Y:S01]  /*3cb0*/  @!PT LDS RZ, [RZ] ;  /* 0x00000000fffff984 */ /* 0x000fe20000000800 */
[----:B------:R-:W-:Y:S01]  /*3cc0*/  @!PT LDS RZ, [RZ] ;  /* 0x00000000fffff984 */ /* 0x000fe20000000800 */
[----:B------:R-:W-:Y:S01]  /*3cd0*/  @!PT LDS RZ, [RZ] ;  /* 0x00000000fffff984 */ /* 0x000fe20000000800 */
[----:B------:R2:W-:Y:S06]  /*3ce0*/  MEMBAR.ALL.CTA ;  /* 0x0000000000007992 */ /* 0x0005ec0000008000 */
[----:B--2---:R-:W2:Y:S01]  /*3cf0*/  FENCE.VIEW.ASYNC.S ;  /* 0x00000000000073c6 */ /* 0x004ea20000000000 */
[----:B------:R-:W-:Y:S04]  /*3d00*/  PRMT R0, RZ, 0x654, R0 ;  /* 0x00000654ff007816 */ /* 0x000fe80000000000 */
[----:B--2---:R2:W-:Y:S01]  /*3d10*/  SYNCS.ARRIVE.TRANS64.RED.A1T0 RZ, [R0+URZ], RZ ;  /* 0x000000ff00ff79a7 */ /* 0x0045e200081004ff */
[----:B---3--:R-:W-:Y:S11]  /*3d20*/  LOP3.LUT P3, RZ, R26, 0x1, RZ, 0xc0, !PT ;  /* 0x000000011aff7812 */ /* 0x008ff6000786c0ff */
[----:B------:R-:W-:Y:S02]  /*3d30*/  @!UPT UIADD3 URZ, UPT, UPT, URZ, URZ, URZ ;  /* 0x000000fffffff290 */ /* 0x000fe4000fffe0ff */
[----:B------:R-:W-:Y:S02]  /*3d40*/  @P3 MOV R13, R24 ;  /* 0x00000018000d3202 */ /* 0x000fe40000000f00 */
[----:B------:R-:W-:Y:S01]  /*3d50*/  @P3 LOP3.LUT R8, R25, 0xffff, RZ, 0xc0, !PT ;  /* 0x0000ffff19083812 */ /* 0x000fe200078ec0ff */
[----:B--2---:R-:W-:Y:S06]  /*3d60*/  @!P0 BRA `(.L_x_71) ;  /* 0x0000000000a48947 */ /* 0x004fec0003800000 */
[----:B-1----:R-:W-:Y:S01]  /*3d70*/  IMAD.HI.U32 R35, R22, R7, RZ ;  /* 0x0000000716237227 */ /* 0x002fe200078e00ff */
[----:B------:R-:W-:Y:S02]  /*3d80*/  ISETP.NE.AND P0, PT, R6, 0x1, PT ;  /* 0x000000010600780c */ /* 0x000fe40003f05270 */
[----:B------:R-:W-:Y:S01]  /*3d90*/  ISETP.NE.AND P2, PT, R72, 0x1, PT ;  /* 0x000000014800780c */ /* 0x000fe20003f45270 */
[----:B----4-:R-:W-:Y:S01]  /*3da0*/  IMAD.HI.U32 R34, R19, R16, RZ ;  /* 0x0000001013227227 */ /* 0x010fe200078e00ff */
[----:B------:R-:W-:Y:S02]  /*3db0*/  SHF.R.U32.HI R35, RZ, R18, R35 ;  /* 0x00000012ff237219 */ /* 0x000fe40000011623 */
[----:B------:R-:W-:Y:S01]  /*3dc0*/  ISETP.NE.AND P4, PT, R2, 0x1, PT ;  /* 0x000000010200780c */ /* 0x000fe20003f85270 */
[----:B------:R-:W-:Y:S01]  /*3dd0*/  IMAD.HI.U32 R36, R13, R16, RZ ;  /* 0x000000100d247227 */ /* 0x000fe200078e00ff */
[----:B------:R-:W-:Y:S02]  /*3de0*/  SHF.R.U32.HI R34, RZ, R17, R34 ;  /* 0x00000011ff227219 */ /* 0x000fe40000011622 */
[----:B------:R-:W-:Y:S01]  /*3df0*/  SEL R3, R22, R35, !P0 ;  /* 0x0000002316037207 */ /* 0x000fe20004000000 */
[C---:B------:R-:W-:Y:S01]  /*3e00*/  IMAD.HI.U32 R35, R8.reuse, R7, RZ ;  /* 0x0000000708237227 */ /* 0x040fe200078e00ff */
[----:B------:R-:W-:Y:S02]  /*3e10*/  SEL R11, R19, R34, !P4 ;  /* 0x00000022130b7207 */ /* 0x000fe40006000000 */
[----:B------:R-:W-:Y:S01]  /*3e20*/  SHF.R.U32.HI R36, RZ, R17, R36 ;  /* 0x00000011ff247219 */ /* 0x000fe20000011624 */
[----:B------:R-:W-:Y:S01]  /*3e30*/  IMAD.HI.U32 R38, R3, R4, RZ ;  /* 0x0000000403267227 */ /* 0x000fe200078e00ff */
[----:B------:R-:W-:Y:S03]  /*3e40*/  SHF.R.U32.HI R35, RZ, R18, R35 ;  /* 0x00000012ff237219 */ /* 0x000fe60000011623 */
[----:B------:R-:W-:Y:S01]  /*3e50*/  IMAD.HI.U32 R34, R11, R4, RZ ;  /* 0x000000040b227227 */ /* 0x000fe200078e00ff */
[----:B------:R-:W-:Y:S02]  /*3e60*/  @P2 SHF.R.U32.HI R3, RZ, R5, R38 ;  /* 0x00000005ff032219 */ /* 0x000fe40000011626 */
[----:B------:R-:W-:Y:S02]  /*3e70*/  SEL R9, R8, R35, !P0 ;  /* 0x0000002308097207 */ /* 0x000fe40004000000 */
[----:B------:R-:W-:Y:S01]  /*3e80*/  @P2 SHF.R.U32.HI R11, RZ, R5, R34 ;  /* 0x00000005ff0b2219 */ /* 0x000fe20000011622 */
[C---:B------:R-:W-:Y:S01]  /*3e90*/  IMAD R10, R72.reuse, R3, RZ ;  /* 0x00000003480a7224 */ /* 0x040fe200078e02ff */
[----:B------:R-:W-:Y:S01]  /*3ea0*/  SEL R3, R13, R36, !P4 ;  /* 0x000000240d037207 */ /* 0x000fe20006000000 */
[C---:B------:R-:W-:Y:S03]  /*3eb0*/  IMAD.HI.U32 R14, R9.reuse, R4, RZ ;  /* 0x00000004090e7227 */ /* 0x040fe600078e00ff */
[----:B------:R-:W-:Y:S01]  /*3ec0*/  ISETP.GE.AND P0, PT, R9, R10, PT ;  /* 0x0000000a0900720c */ /* 0x000fe20003f06270 */
[C---:B------:R-:W-:Y:S01]  /*3ed0*/  IMAD R12, R72.reuse, R11, RZ ;  /* 0x0000000b480c7224 */ /* 0x040fe200078e02ff */
[-C--:B------:R-:W-:Y:S04]  /*3ee0*/  SHF.R.U32.HI R14, RZ, R5.reuse, R14 ;  /* 0x00000005ff0e7219 */ /* 0x080fe8000001160e */
[----:B------:R-:W-:Y:S02]  /*3ef0*/  ISETP.GE.OR P0, PT, R3, R12, P0 ;  /* 0x0000000c0300720c */ /* 0x000fe40000706670 */
[----:B------:R-:W-:Y:S05]  /*3f00*/  SEL R15, R9, R14, !P2 ;  /* 0x0000000e090f7207 */ /* 0x000fea0005000000 */
[----:B------:R-:W-:Y:S04]  /*3f10*/  IMAD.MOV R14, RZ, RZ, -R15 ;  /* 0x000000ffff0e7224 */ /* 0x000fe800078e0a0f */
[----:B------:R-:W-:Y:S02]  /*3f20*/  IMAD R14, R72, R14, R9 ;  /* 0x0000000e480e7224 */ /* 0x000fe400078e0209 */
[C---:B------:R-:W-:Y:S05]  /*3f30*/  @!P0 IMAD.HI.U32 R10, R3.reuse, R4, RZ ;  /* 0x00000004030a8227 */ /* 0x040fea00078e00ff */
[----:B------:R-:W-:Y:S04]  /*3f40*/  @!P0 SHF.R.U32.HI R10, RZ, R5, R10 ;  /* 0x00000005ff0a8219 */ /* 0x000fe8000001160a */
[----:B------:R-:W-:Y:S01]  /*3f50*/  @!P0 SEL R0, R3, R10, !P2 ;  /* 0x0000000a03008207 */ /* 0x000fe20005000000 */
[----:B------:R-:W-:Y:S03]  /*3f60*/  IMAD.MOV R10, RZ, RZ, -R3 ;  /* 0x000000ffff0a7224 */ /* 0x000fe600078e0a03 */
[----:B------:R-:W-:Y:S01]  /*3f70*/  @!P0 IADD3 R15, PT, PT, R15, -R0, RZ ;  /* 0x800000000f0f8210 */ /* 0x000fe20007ffe0ff */
[----:B------:R-:W-:Y:S01]  /*3f80*/  @!P0 IMAD R0, R11, R14, R0 ;  /* 0x0000000e0b008224 */ /* 0x000fe200078e0200 */
[----:B------:R-:W-:Y:S01]  /*3f90*/  IADD3 R11, PT, PT, -R9, RZ, RZ ;  /* 0x000000ff090b7210 */ /* 0x000fe20007ffe1ff */
[----:B------:R-:W-:Y:S02]  /*3fa0*/  IMAD R13, R2, R10, R13 ;  /* 0x0000000a020d7224 */ /* 0x000fe400078e020d */
[----:B------:R-:W-:Y:S02]  /*3fb0*/  @!P0 IMAD R9, R15, R72, R3 ;  /* 0x000000480f098224 */ /* 0x000fe400078e0203 */
[----:B------:R-:W-:Y:S02]  /*3fc0*/  @!P0 IMAD.MOV.U32 R3, RZ, RZ, R0 ;  /* 0x000000ffff038224 */ /* 0x000fe400078e0000 */
[----:B------:R-:W-:Y:S02]  /*3fd0*/  IMAD R8, R6, R11, R8 ;  /* 0x0000000b06087224 */ /* 0x000fe400078e0208 */
[----:B------:R-:W-:Y:S02]  /*3fe0*/  IMAD R13, R3, R2, R13 ;  /* 0x00000002030d7224 */ /* 0x000fe400078e020d */
[----:B------:R-:W-:Y:S02]  /*3ff0*/  IMAD R8, R9, R6, R8 ;  /* 0x0000000609087224 */ /* 0x000fe400078e0208 */
.L_x_71:
[----:B------:R-:W-:Y:S05]  /*4000*/  BRA.U UP1, `(.L_x_72) ;  /* 0x0000000101107547 */ /* 0x000fea000b800000 */
[----:B------:R-:W-:Y:S04]  /*4010*/  MOV R0, UR6 ;  /* 0x0000000600007c02 */ /* 0x000fe80008000f00 */
[----:B------:R-:W-:Y:S04]  /*4020*/  SHF.L.U32 R3, R0, 0x1f, RZ ;  /* 0x0000001f00037819 */ /* 0x000fe800000006ff */
[----:B------:R-:W2:Y:S02]  /*4030*/  SYNCS.PHASECHK.TRANS64.TRYWAIT P0, [UR7+0x88], R3 ;  /* 0x00008803ff0075a7 */ /* 0x000ea40008001107 */
[----:B--2---:R-:W-:Y:S05]  /*4040*/  @!P0 BRA `(.L_x_73) ;  /* 0x0000004800a08947 */ /* 0x004fea0003800000 */
.L_x_72:
[----:B------:R-:W-:Y:S02]  /*4050*/  R2UR UR19, R21 ;  /* 0x00000000151372ca */ /* 0x000fe400000e0000 */
[----:B------:R-:W-:Y:S02]  /*4060*/  R2UR UR18, R20 ;  /* 0x00000000141272ca */ /* 0x000fe400000e0000 */
[----:B------:R-:W-:Y:S02]  /*4070*/  ISETP.NE.U32.AND P2, PT, RZ, UR4, PT ;  /* 0x00000004ff007c0c */ /* 0x000fe4000bf45070 */
[----:B------:R-:W-:Y:S02]  /*4080*/  SHF.L.U32 R12, R31, 0x1f, RZ ;  /* 0x0000001f1f0c7819 */ /* 0x000fe400000006ff */
[----:B------:R-:W-:Y:S05]  /*4090*/  ISETP.NE.AND.EX P2, PT, RZ, UR5, PT, P2 ;  /* 0x00000005ff007c0c */ /* 0x000fea000bf45320 */
[----:B------:R-:W-:Y:S02]  /*40a0*/  USHF.L.U32 UR19, UR19, 0x7, URZ ;  /* 0x0000000713137899 */ /* 0x000fe400080006ff */
[----:B------:R-:W-:Y:S01]  /*40b0*/  USHF.L.U32 UR18, UR18, 0x7, URZ ;  /* 0x0000000712127899 */ /* 0x000fe200080006ff */
[----:B------:R-:W-:Y:S11]  /*40c0*/  BRA.U !UP3, `(.L_x_74) ;  /* 0x000000010b347547 */ /* 0x000ff6000b800000 */
[----:B------:R-:W-:Y:S01]  /*40d0*/  UPLOP3.LUT UP0, UPT, UPT, UPT, UP2, 0x80, 0x8 ;  /* 0x000000000008789c */ /* 0x000fe20003f0f020 */
[----:B--2---:R-:W-:Y:S02]  /*40e0*/  HFMA2 R0, -RZ, RZ, 0, 5.9604644775390625e-08 ;  /* 0x00000001ff007431 */ /* 0x004fe400000001ff */
[----:B------:R-:W-:Y:S03]  /*40f0*/  IMAD.MOV.U32 R171, RZ, RZ, 0x1 ;  /* 0x00000001ffab7424 */ /* 0x000fe600078e00ff */
[----:B------:R-:W-:Y:S05]  /*4100*/  PLOP3.LUT P0, PT, PT, PT, UP0, 0x80, 0x8 ;  /* 0x000000000008781c */ /* 0x000fea0003f0f008 */
[----:B------:R-:W2:Y:S01]  /*4110*/  @UP0 LDCU.64 UR10, c[0x0][0x888] ;  /* 0x00011100ff0a07ac */ /* 0x000ea20008000a00 */
[----:B------:R-:W-:Y:S07]  /*4120*/  @UP0 UIMAD UR8, UR36, UR4, URZ ;  /* 0x00000004240802a4 */ /* 0x000fee000f8e02ff */
[----:B------:R-:W-:Y:S01]  /*4130*/  @!P0 PRMT R171, R0, 0x7610, R171 ;  /* 0x0000761000ab8816 */ /* 0x000fe200000000ab */
[----:B--2---:R-:W-:Y:S03]  /*4140*/  @UP0 UIMAD.WIDE UR10, UR8, 0x4, UR10 ;  /* 0x00000004080a08a5 */ /* 0x004fe6000f8e020a */
[----:B------:R-:W2:Y:S03]  /*4150*/  @!UP0 LDCU UR8, c[0x0][0x880] ;  /* 0x00011000ff0887ac */ /* 0x000ea60008000800 */
[----:B------:R-:W-:Y:S01]  /*4160*/  IMAD.U32 R10, RZ, RZ, UR10 ;  /* 0x0000000aff0a7e24 */ /* 0x000fe2000f8e00ff */
[----:B------:R-:W-:Y:S05]  /*4170*/  MOV R11, UR11 ;  /* 0x0000000b000b7c02 */ /* 0x000fea0008000f00 */
[----:B-----5:R3:W5:Y:S02]  /*4180*/  @P0 LDG.E R81, desc[UR46][R10.64] ;  /* 0x0000002e0a510981 */ /* 0x020764000c1e1900 */
[----:B--23--:R-:W-:Y:S07]  /*4190*/  @!P0 IMAD.U32 R81, RZ, RZ, UR8 ;  /* 0x00000008ff518e24 */ /* 0x00cfee000f8e00ff */
.L_x_74:
[----:B-----5:R-:W-:Y:S01]  /*41a0*/  @!P2 FSETP.EQ.AND P0, PT, R81, RZ, PT ;  /* 0x000000ff5100a20b */ /* 0x020fe20003f02000 */
[----:B------:R-:W-:Y:S01]  /*41b0*/  @!UPT UIADD3 URZ, UPT, UPT, URZ, URZ, URZ ;  /* 0x000000fffffff290 */ /* 0x000fe2000fffe0ff */
[----:B------:R-:W-:Y:S11]  /*41c0*/  @!P2 BRA `(.L_x_75) ;  /* 0x000000000014a947 */ /* 0x000ff60003800000 */
[----:B------:R-:W-:Y:S02]  /*41d0*/  LOP3.LUT P2, RZ, R171, 0xff, RZ, 0xc0, !PT ;  /* 0x000000ffabff7812 */ /* 0x000fe4000784c0ff */
[----:B------:R-:W-:Y:S04]  /*41e0*/  PLOP3.LUT P0, PT, PT, PT, UP0, 0x80, 0x8 ;  /* 0x000000000008781c */ /* 0x000fe80003f0f008 */
[----:B------:R-:W-:Y:S07]  /*41f0*/  PLOP3.LUT P0, PT, P0, PT, PT, 0x8, 0x80 ;  /* 0x000000000080781c */ /* 0x000fee000070e170 */
[----:B------:R-:W-:Y:S11]  /*4200*/  @P2 FSETP.EQ.AND P0, PT, R81, RZ, PT ;  /* 0x000000ff5100220b */ /* 0x000ff60003f02000 */
[----:B------:R-:W-:Y:S02]  /*4210*/  @!UPT UIADD3 URZ, UPT, UPT, URZ, URZ, URZ ;  /* 0x000000fffffff290 */ /* 0x000fe4000fffe0ff */
.L_x_75:
[----:B------:R-:W3:Y:S01]  /*4220*/  SYNCS.PHASECHK.TRANS64.TRYWAIT P2, [UR7+0x70], R12 ;  /* 0x0000700cff0075a7 */ /* 0x000ee20008041107 */
[----:B------:R-:W-:Y:S04]  /*4230*/  ELECT P4, URZ, PT ;  /* 0x0000000000ff782f */ /* 0x000fe80003880000 */
[----:B------:R-:W-:Y:S11]  /*4240*/  PLOP3.LUT P4, PT, P0, P4, PT, 0xf2, 0x2f ;  /* 0x00000000002f781c */ /* 0x000ff60000789e72 */
[----:B------:R-:W-:Y:S02]  /*4250*/  @!UPT UIADD3 URZ, UPT, UPT, URZ, URZ, URZ ;  /* 0x000000fffffff290 */ /* 0x000fe4000fffe0ff */
[----:B-1----:R-:W-:Y:S05]  /*4260*/  @!P4 IADD3 R21, P0, PT, R32, 0x580, RZ ;  /* 0x000005802015c810 */ /* 0x002fea0007f1e0ff */
[----:B------:R-:W-:Y:S01]  /*4270*/  @!P4 IMAD.X R20, RZ, RZ, R33, P0 ;  /* 0x000000ffff14c224 */ /* 0x000fe200000e0621 */
[----:B---3--:R-:W-:Y:S07]  /*4280*/  @!P2 BRA `(.L_x_76) ;  /* 0x000000480028a947 */ /* 0x008fee0003800000 */
.L_x_142:
[----:B------:R-:W3:Y:S01]  /*4290*/  LDC.64 R14, c[0x0][0xb10] ;  /* 0x0002c400ff0e7b82 */ /* 0x000ee20000000a00 */
[----:B------:R-:W-:Y:S01]  /*42a0*/  @!P4 R2UR UR8, R20 ;  /* 0x000000001408c2ca */ /* 0x000fe200000e0000 */
[----:B------:R-:W-:Y:S01]  /*42b0*/  VOTEU.ALL UP1, P4 ;  /* 0x0000000000ff7886 */ /* 0x000fe20002020000 */
[----:B------:R-:W-:Y:S01]  /*42c0*/  @!P4 R2UR UR9, R21 ;  /* 0x000000001509c2ca */ /* 0x000fe200000e0000 */
[----:B------:R-:W-:Y:S01]  /*42d0*/  UMOV UR10, 0x0 ;  /* 0x00000000000a7882 */ /* 0x000fe20000000000 */
[----:B------:R-:W-:Y:S03]  /*42e0*/  UMOV UR11, 0x10000000 ;  /* 0x10000000000b7882 */ /* 0x000fe60000000000 */
[----:B------:R-:W5:Y:S01]  /*42f0*/  LDC.64 R10, c[0x0][0xb18] ;  /* 0x0002c600ff0a7b82 */ /* 0x000f620000000a00 */
[----:B------:R-:W-:Y:S01]  /*4300*/  @!UP1 UIADD3 UR16, UPT, UPT, UR7, 0x200, URZ ;  /* 0x0000020007109890 */ /* 0x000fe2000fffe0ff */
[----:B------:R-:W-:Y:S01]  /*4310*/  @P3 SHF.R.U32.HI R28, RZ, 0x10, R25 ;  /* 0x00000010ff1c3819 */ /* 0x000fe20000011619 */
[----:B------:R-:W-:Y:S01]  /*4320*/  VOTEU.ALL UP1, P4 ;  /* 0x0000000000ff7886 */ /* 0x000fe20002020000 */
[----:B------:R-:W-:Y:S01]  /*4330*/  UMOV UR20, UR36 ;  /* 0x0000002400147c82 */ /* 0x000fe20008000000 */
[----:B------:R-:W-:Y:S03]  /*4340*/  VIADD R30, R30, 0x1 ;  /* 0x000000011e1e7836 */ /* 0x000fe60000000000 */
[----:B--2---:R-:W2:Y:S01]  /*4350*/  @!P1 LDC R0, c[0x0][0xb20] ;  /* 0x0002c800ff009b82 */ /* 0x004ea20000000800 */
[----:B------:R-:W-:Y:S01]  /*4360*/  IMAD.U32 R21, RZ, RZ, UR8 ;  /* 0x00000008ff157e24 */ /* 0x000fe2000f8e00ff */
[----:B------:R-:W-:Y:S06]  /*4370*/  UPRMT UR8, UR37, 0x654, UR17 ;  /* 0x0000065425087896 */ /* 0x000fec0008000011 */
[----:B-1----:R-:W1:Y:S01]  /*4380*/  @!P1 LDC R3, c[0x0][0xb0c] ;  /* 0x0002c300ff039b82 */ /* 0x002e620000000800 */
[----:B------:R-:W-:Y:S01]  /*4390*/  IMAD.U32 R20, RZ, RZ, UR9 ;  /* 0x00000009ff147e24 */ /* 0x000fe2000f8e00ff */
[----:B------:R-:W-:Y:S04]  /*43a0*/  @!P4 R2UR UR15, R21 ;  /* 0x00000000150fc2ca */ /* 0x000fe800000e0000 */
[----:B------:R-:W-:Y:S01]  /*43b0*/  @!P4 R2UR UR14, R20 ;  /* 0x00000000140ec2ca */ /* 0x000fe200000e0000 */
[----:B------:R-:W-:Y:S11]  /*43c0*/  @!P4 IMAD.MOV.U32 R20, RZ, RZ, 0x2000 ;  /* 0x00002000ff14c424 */ /* 0x000ff600078e00ff */
[----:B------:R-:W-:Y:S01]  /*43d0*/  @!UPT UIADD3 URZ, UPT, UPT, URZ, URZ, URZ ;  /* 0x000000fffffff290 */ /* 0x000fe2000fffe0ff */
[----:B------:R1:W-:Y:S01]  /*43e0*/  @!UP1 UTMALDG.3D [UR16], [UR14], desc[UR10] ;  /* 0x00000a100e0095b4 */ /* 0x0003e20008011000 */
[----:B------:R1:W-:Y:S02]  /*43f0*/  @!P4 SYNCS.ARRIVE.TRANS64.RED.A0TR RZ, [UR7+0x60], R20 ;  /* 0x00006014ffffc9a7 */ /* 0x0003e40008300407 */
[----:B-1----:R-:W-:Y:S01]  /*4400*/  @!P1 ISETP.NE.AND P2, PT, R3, 0x1, PT ;  /* 0x000000010300980c */ /* 0x002fe20003f45270 */
[C---:B---3--:R-:W-:Y:S01]  /*4410*/  @!P1 IMAD.HI.U32 R14, R13.reuse, R14, RZ ;  /* 0x0000000e0d0e9227 */ /* 0x048fe200078e00ff */
[----:B-----5:R-:W-:Y:S03]  /*4420*/  @!P1 ISETP.NE.AND P0, PT, R10, 0x1, PT ;  /* 0x000000010a00980c */ /* 0x020fe60003f05270 */
[C---:B------:R-:W-:Y:S01]  /*4430*/  @!P1 IMAD.HI.U32 R11, R8.reuse, R11, RZ ;  /* 0x0000000b080b9227 */ /* 0x040fe200078e00ff */
[----:B------:R-:W-:Y:S04]  /*4440*/  @!P1 SHF.R.U32.HI R14, RZ, R15, R14 ;  /* 0x0000000fff0e9219 */ /* 0x000fe8000001160e */
[----:B--2---:R-:W-:Y:S01]  /*4450*/  @!P1 SHF.R.U32.HI R9, RZ, R0, R11 ;  /* 0x00000000ff099219 */ /* 0x004fe2000001160b */
[----:B------:R-:W-:Y:S01]  /*4460*/  SYNCS.ARRIVE.TRANS64.RED.A1T0 RZ, [UR8], RZ ;  /* 0x000000ffffff79a7 */ /* 0x000fe20008100408 */
[----:B------:R-:W-:Y:S02]  /*4470*/  @!P1 SEL R14, R13, R14, !P2 ;  /* 0x0000000e0d0e9207 */ /* 0x000fe40005000000 */
[----:B------:R-:W-:Y:S01]  /*4480*/  @!P1 SEL R9, R8, R9, !P0 ;  /* 0x0000000908099207 */ /* 0x000fe20004000000 */
[----:B------:R-:W1:Y:S04]  /*4490*/  SYNCS.PHASECHK.TRANS64.TRYWAIT P5, [UR7+0x78], R12 ;  /* 0x0000780cff0075a7 */ /* 0x000e6800080a1107 */
[----:B------:R-:W-:Y:S02]  /*44a0*/  @!P1 IMAD.IADD R0, R9, 0x1, -R14 ;  /* 0x0000000109009824 */ /* 0x000fe400078e0a0e */
[----:B------:R-:W-:Y:S02]  /*44b0*/  @!P1 IMAD.IADD R9, R14, 0x1, -R9 ;  /* 0x000000010e099824 */ /* 0x000fe400078e0a09 */
[----:B------:R-:W-:Y:S02]  /*44c0*/  @!P1 IMAD R13, R0, R3, R13 ;  /* 0x00000003000d9224 */ /* 0x000fe400078e020d */
[----:B------:R-:W-:Y:S01]  /*44d0*/  @!P1 IMAD R8, R9, R10, R8 ;  /* 0x0000000a09089224 */ /* 0x000fe200078e0208 */
[----:B-1----:R-:W-:Y:S06]  /*44e0*/  @!P5 BRA `(.L_x_77) ;  /* 0x0000004400a8d947 */ /* 0x002fec0003800000 */
.L_x_144:
[----:B-1----:R-:W-:Y:S01]  /*44f0*/  @!P4 IADD3 R3, P0, PT, R32, 0x580, RZ ;  /* 0x000005802003c810 */ /* 0x002fe20007f1e0ff */
[----:B------:R-:W-:Y:S01]  /*4500*/  VOTEU.ALL UP1, P4 ;  /* 0x0000000000ff7886 */ /* 0x000fe20002020000 */
[----:B------:R-:W-:Y:S01]  /*4510*/  UMOV UR20, 0x0 ;  /* 0x0000000000147882 */ /* 0x000fe20000000000 */
[----:B------:R-:W-:Y:S01]  /*4520*/  UMOV UR21, 0x10000000 ;  /* 0x1000000000157882 */ /* 0x000fe20000000000 */
[----:B------:R-:W-:Y:S01]  /*4530*/  @!P4 R2UR UR9, R3 ;  /* 0x000000000309c2ca */ /* 0x000fe200000e0000 */
[----:B------:R-:W-:Y:S01]  /*4540*/  @!P4 IMAD.X R0, RZ, RZ, R33, P0 ;  /* 0x000000ffff00c224 */ /* 0x000fe200000e0621 */
[----:B------:R-:W-:Y:S01]  /*4550*/  @!UP1 UIADD3 UR10, UPT, UPT, UR18, 0x40, URZ ;  /* 0x00000040120a9890 */ /* 0x000fe2000fffe0ff */
[----:B------:R-:W-:Y:S01]  /*4560*/  ISETP.NE.AND P0, PT, R30, 0x2, PT ;  /* 0x000000021e00780c */ /* 0x000fe20003f05270 */
[----:B------:R-:W-:Y:S01]  /*4570*/  UMOV UR11, UR19 ;  /* 0x00000013000b7c82 */ /* 0x000fe20008000000 */
[----:B------:R-:W-:Y:S01]  /*4580*/  UMOV UR12, UR36 ;  /* 0x00000024000c7c82 */ /* 0x000fe20008000000 */
[----:B------:R-:W-:Y:S01]  /*4590*/  @!P4 R2UR UR8, R0 ;  /* 0x000000000008c2ca */ /* 0x000fe200000e0000 */
[----:B------:R-:W-:Y:S01]  /*45a0*/  IMAD.IADD R20, R8, 0x1, R147 ;  /* 0x0000000108147824 */ /* 0x000fe200078e0293 */
[----:B------:R-:W-:Y:S01]  /*45b0*/  @P3 R2UR UR36, R28 ;  /* 0x000000001c2432ca */ /* 0x000fe200000e0000 */
[----:B------:R-:W-:Y:S01]  /*45c0*/  IMAD.IADD R21, R13, 0x1, R170 ;  /* 0x000000010d157824 */ /* 0x000fe200078e02aa */
[----:B------:R-:W-:Y:S02]  /*45d0*/  SEL R0, RZ, 0x1, P0 ;  /* 0x00000001ff007807 */ /* 0x000fe40000000000 */
[----:B------:R-:W-:Y:S01]  /*45e0*/  LOP3.LUT R31, R31, 0x1, RZ, 0x3c, !PT ;  /* 0x000000011f1f7812 */ /* 0x000fe200078e3cff */
[----:B------:R-:W-:Y:S01]  /*45f0*/  IMAD.U32 R10, RZ, RZ, UR9 ;  /* 0x00000009ff0a7e24 */ /* 0x000fe2000f8e00ff */
[----:B------:R-:W-:Y:S01]  /*4600*/  @!UP1 UIADD3 UR9, UPT, UPT, UR7, 0x68, URZ ;  /* 0x0000006807099890 */ /* 0x000fe2000fffe0ff */
[----:B------:R-:W-:Y:S02]  /*4610*/  LOP3.LUT R29, R29, R0, RZ, 0x3c, !PT ;  /* 0x000000001d1d7212 */ /* 0x000fe400078e3cff */
[----:B------:R-:W-:Y:S02]  /*4620*/  SEL R30, R30, RZ, P0 ;  /* 0x000000ff1e1e7207 */ /* 0x000fe40000000000 */
[----:B------:R-:W-:Y:S01]  /*4630*/  IMAD.U32 R11, RZ, RZ, UR8 ;  /* 0x00000008ff0b7e24 */ /* 0x000fe2000f8e00ff */
[----:B------:R-:W-:Y:S01]  /*4640*/  @!P4 R2UR UR14, R10 ;  /* 0x000000000a0ec2ca */ /* 0x000fe200000e0000 */
[----:B------:R-:W-:Y:S01]  /*4650*/  @!UP1 UIADD3 UR8, UPT, UPT, UR7, 0x2200, URZ ;  /* 0x0000220007089890 */ /* 0x000fe2000fffe0ff */
[----:B------:R-:W-:Y:S02]  /*4660*/  VOTEU.ALL UP1, P4 ;  /* 0x0000000000ff7886 */ /* 0x000fe40002020000 */
[----:B------:R-:W-:Y:S11]  /*4670*/  @!P4 R2UR UR15, R11 ;  /* 0x000000000b0fc2ca */ /* 0x000ff600000e0000 */
[----:B------:R-:W-:Y:S02]  /*4680*/  @!UPT UIADD3 URZ, UPT, UPT, URZ, URZ, URZ ;  /* 0x000000fffffff290 */ /* 0x000fe4000fffe0ff */
[----:B------:R2:W-:Y:S01]  /*4690*/  @!UP1 UTMALDG.3D [UR8], [UR14], desc[UR20] ;  /* 0x000014080e0095b4 */ /* 0x0005e20008011000 */
[----:B------:R2:W-:Y:S01]  /*46a0*/  @!P4 SYNCS.ARRIVE.TRANS64.RED.A0TR RZ, [UR7+0x68], R23 ;  /* 0x00006817ffffc9a7 */ /* 0x0005e20008300407 */
[----:B------:R-:W-:Y:S01]  /*46b0*/  UPLOP3.LUT UP1, UPT, UPT, UPT, UPT, 0x80, 0x8 ;  /* 0x000000000008789c */ /* 0x000fe20003f2f070 */
[----:B------:R-:W-:Y:S01]  /*46c0*/  SYNCS.ARRIVE.TRANS64.RED.A1T0 RZ, [UR13], RZ ;  /* 0x000000ffffff79a7 */ /* 0x000fe2000810040d */
[----:B------:R-:W-:Y:S09]  /*46d0*/  @P3 BRA `(.L_x_78) ;  /* 0xfffffff400503947 */ /* 0x000ff2000383ffff */
[----:B------:R-:W-:-:S04]  /*46e0*/  SHF.L.U32 R3, R31, 0x1f, RZ ;  /* 0x0000001f1f037819 */ /* 0x000fc800000006ff */
[----:B------:R-:W1:Y:S02]  /*46f0*/  SYNCS.PHASECHK.TRANS64.TRYWAIT P0, [UR7+0x70], R3 ;  /* 0x00007003ff0075a7 */ /* 0x000e640008001107 */
[----:B-1----:R-:W-:Y:S05]  /*4700*/  @!P0 BRA `(.L_x_79) ;  /* 0x0000004400388947 */ /* 0x002fea0003800000 */
.L_x_146:
[----:B-1----:R-:W-:-:S07]  /*4710*/  MOV R0, UR7 ;  /* 0x0000000700007c02 */ /* 0x002fce0008000f00 */
.L_x_80:
[----:B-1----:R-:W-:-:S04]  /*4720*/  SHF.L.U32 R3, R31, 0x1f, RZ ;  /* 0x0000001f1f037819 */ /* 0x002fc800000006ff */
[----:B------:R1:W3:Y:S03]  /*4730*/  SYNCS.PHASECHK.TRANS64.TRYWAIT P0, [R0+URZ+0x78], R3 ;  /* 0x00007803000075a7 */ /* 0x0002e600080011ff */
[----:B---3--:R-:W-:Y:S05]  /*4740*/  @!P0 NANOSLEEP.SYNCS 0x989680 ;  /* 0x009896800000895d */ /* 0x008fea0003900000 */
[----:B------:R-:W3:Y:S02]  /*4750*/  @!P0 SYNCS.PHASECHK.TRANS64 P0, [R0+URZ+0x78], R3 ;  /* 0x00007803000085a7 */ /* 0x000ee400080010ff */
[----:B--23--:R-:W-:Y:S05]  /*4760*/  @P0 EXIT ;  /* 0x000000000000094d */ /* 0x00cfea0003800000 */
[----:B------:R-:W-:Y:S05]  /*4770*/  BRA `(.L_x_80) ;  /* 0xfffffffc00e87947 */ /* 0x000fea000383ffff */
.L_x_69:
[----:B------:R-:W-:-:S06]  /*4780*/  UISETP.GE.AND UP1, UPT, UR8, 0x4, UPT ;  /* 0x000000040800788c */ /* 0x000fcc000bf26270 */
[----:B------:R-:W-:-:S13]  /*4790*/  PLOP3.LUT P0, PT, PT, PT, UP1, 0x80, 0x8 ;  /* 0x000000000008781c */ /* 0x000fda0003f0f018 */
[----:B------:R-:W-:Y:S05]  /*47a0*/  @!P0 EXIT ;  /* 0x000000000000894d */ /* 0x000fea0003800000 */
[----:B------:R-:W-:Y:S01]  /*47b0*/  BAR.SYNC.DEFER_BLOCKING 0x6, 0xa0 ;  /* 0x0182800000007b1d */ /* 0x000fe20000010000 */
[C---:B------:R-:W-:Y:S01]  /*47c0*/  IMAD.SHL.U32 R3, R189.reuse, 0x40, RZ ;  /* 0x00000040bd037824 */ /* 0x040fe200078e00ff */
[C---:B------:R-:W-:Y:S01]  /*47d0*/  LOP3.LUT R193, R189.reuse, 0x60, RZ, 0xc0, !PT ;  /* 0x00000060bdc17812 */ /* 0x040fe200078ec0ff */
[C---:B------:R-:W-:Y:S01]  /*47e0*/  IMAD.SHL.U32 R172, R189.reuse, 0x8, RZ ;  /* 0x00000008bdac7824 */ /* 0x040fe200078e00ff */
[C---:B------:R-:W-:Y:S01]  /*47f0*/  LOP3.LUT R191, R189.reuse, 0x2, RZ, 0xc0, !PT ;  /* 0x00000002bdbf7812 */ /* 0x040fe200078ec0ff */
[----:B------:R-:W-:Y:S01]  /*4800*/  IMAD.U32 R79, R189, 0x10000, RZ ;  /* 0x00010000bd4f7824 */ /* 0x000fe200078e00ff */
[----:B------:R-:W-:Y:S02]  /*4810*/  UMOV UR49, 0x400 ;  /* 0x0000040000317882 */ /* 0x000fe40000000000 */
[----:B------:R-:W1:Y:S01]  /*4820*/  LDC R177, c[0x0][0x370] ;  /* 0x0000dc00ffb17b82 */ /* 0x000e620000000800 */
[----:B------:R-:W-:Y:S01]  /*4830*/  ULEA UR49, UR37, UR49, 0x18 ;  /* 0x0000003125317291 */ /* 0x000fe2000f8ec0ff */
[----:B------:R-:W-:Y:S01]  /*4840*/  LOP3.LUT R5, R3, 0x180, RZ, 0xc0, !PT ;  /* 0x0000018003057812 */ /* 0x000fe200078ec0ff */
[----:B------:R-:W-:Y:S01]  /*4850*/  HFMA2 R195, -RZ, RZ, 0, 0 ;  /* 0x00000000ffc37431 */ /* 0x000fe200000001ff */
[----:B------:R-:W-:Y:S01]  /*4860*/  LOP3.LUT R79, R79, 0x600000, RZ, 0xc0, !PT ;  /* 0x006000004f4f7812 */ /* 0x000fe200078ec0ff */
[----:B------:R-:W-:Y:S01]  /*4870*/  UIADD3 UR4, UPT, UPT, UR49, 0x4200, URZ ;  /* 0x0000420031047890 */ /* 0x000fe2000fffe0ff */
[----:B------:R-:W-:Y:S01]  /*4880*/  LOP3.LUT R172, R5, 0x30, R172, 0xf8, !PT ;  /* 0x0000003005ac7812 */ /* 0x000fe200078ef8ac */
[----:B------:R-:W-:Y:S01]  /*4890*/  IMAD.MOV.U32 R76, RZ, RZ, RZ ;  /* 0x000000ffff4c7224 */ /* 0x000fe200078e00ff */
[----:B------:R-:W2:Y:S01]  /*48a0*/  LDC R74, c[0x0][0xb0c] ;  /* 0x0002c300ff4a7b82 */ /* 0x000ea20000000800 */
[----:B------:R-:W-:-:S02]  /*48b0*/  LOP3.LUT R189, R189, 0x4, RZ, 0xc0, !PT ;  /* 0x00000004bdbd7812 */ /* 0x000fc400078ec0ff */
[----:B------:R-:W-:Y:S02]  /*48c0*/  CS2R R182, SRZ ;  /* 0x0000000000b67805 */ /* 0x000fe4000001ff00 */
[----:B------:R-:W-:Y:S02]  /*48d0*/  LOP3.LUT R172, R172, 0x1e40, R3, 0xf8, !PT ;  /* 0x00001e40acac7812 */ /* 0x000fe400078ef803 */
[----:B------:R-:W-:Y:S02]  /*48e0*/  CS2R R180, SRZ ;  /* 0x0000000000b47805 */ /* 0x000fe4000001ff00 */
[----:B------:R-:W-:Y:S01]  /*48f0*/  IADD3 R188, PT, PT, -R189, 0x2, RZ ;  /* 0x00000002bdbc7810 */ /* 0x000fe20007ffe1ff */
[----:B------:R-:W-:Y:S01]  /*4900*/  IMAD.MOV R176, RZ, RZ, -R191 ;  /* 0x000000ffffb07224 */ /* 0x000fe200078e0abf */
[----:B------:R-:W-:Y:S01]  /*4910*/  MOV R192, UR4 ;  /* 0x0000000400c07c02 */ /* 0x000fe20008000f00 */
[----:B------:R-:W4:Y:S01]  /*4920*/  LDC R174, c[0x0][0xb20] ;  /* 0x0002c800ffae7b82 */ /* 0x000f220000000800 */
[----:B------:R-:W3:Y:S01]  /*4930*/  LDS R0, [UR49+0x140] ;  /* 0x00014031ff007984 */ /* 0x000ee20008000800 */
[----:B------:R-:W-:Y:S01]  /*4940*/  VIADD R190, R172, UR49 ;  /* 0x00000031acbe7c36 */ /* 0x000fe20008000000 */
[----:B------:R-:W1:Y:S01]  /*4950*/  LDCU.64 UR52, c[0x0][0x348] ;  /* 0x00006900ff3477ac */ /* 0x000e620008000a00 */
[----:B------:R-:W-:-:S02]  /*4960*/  IMAD.MOV R175, RZ, RZ, -R189 ;  /* 0x000000ffffaf7224 */ /* 0x000fc400078e0abd */
[----:B------:R-:W-:Y:S01]  /*4970*/  VIADD R190, R190, 0x200 ;  /* 0x00000200bebe7836 */ /* 0x000fe20000000000 */
[----:B------:R-:W1:Y:S01]  /*4980*/  LDCU.64 UR38, c[0x0][0x888] ;  /* 0x00011100ff2677ac */ /* 0x000e620008000a00 */
[----:B------:R-:W1:Y:S01]  /*4990*/  LDC R73, c[0x0][0xb30] ;  /* 0x0002cc00ff497b82 */ /* 0x000e620000000800 */
[----:B------:R-:W1:Y:S01]  /*49a0*/  LDCU.64 UR44, c[0x0][0x890] ;  /* 0x00011200ff2c77ac */ /* 0x000e620008000a00 */
[----:B------:R-:W-:-:S06]  /*49b0*/  UIADD3 UR48, UPT, UPT, UR49, 0x200, URZ ;  /* 0x0000020031307890 */ /* 0x000fcc000fffe0ff */
[----:B------:R-:W1:Y:S08]  /*49c0*/  LDC.64 R168, c[0x0][0xb10] ;  /* 0x0002c400ffa87b82 */ /* 0x000e700000000a00 */
[----:B------:R-:W1:Y:S08]  /*49d0*/  LDC.64 R70, c[0x0][0xb18] ;  /* 0x0002c600ff467b82 */ /* 0x000e700000000a00 */
[----:B------:R-:W1:Y:S08]  /*49e0*/  LDC.64 R68, c[0x0][0xb28] ;  /* 0x0002ca00ff447b82 */ /* 0x000e700000000a00 */
[----:B------:R-:W1:Y:S01]  /*49f0*/  LDC.64 R166, c[0x0][0x8b0] ;  /* 0x00022c00ffa67b82 */ /* 0x000e620000000a00 */
[----:B---3--:R-:W-:-:S07]  /*4a00*/  IMAD.IADD R79, R0, 0x1, R79 ;  /* 0x00000001004f7824 */ /* 0x008fce00078e024f */
[----:B------:R-:W3:Y:S08]  /*4a10*/  LDC.64 R164, c[0x0][0x8a8] ;  /* 0x00022a00ffa47b82 */ /* 0x000ef00000000a00 */
[----:B--2-4-:R-:W1:Y:S02]  /*4a20*/  LDC R178, c[0x0][0x374] ;  /* 0x0000dd00ffb27b82 */ /* 0x014e640000000800 */
.L_x_107:
[C---:B------:R-:W-:Y:S02]  /*4a30*/  LEA R0, R195.reuse, UR49, 0x3 ;  /* 0x00000031c3007c11 */ /* 0x040fe4000f8e18ff */
[----:B------:R-:W-:Y:S02]  /*4a40*/  SHF.L.U32 R3, R182, 0x1f, RZ ;  /* 0x0000001fb6037819 */ /* 0x000fe400000006ff */
[----:B------:R-:W-:Y:S02]  /*4a50*/  LEA R16, R195, UR49, 0x4 ;  /* 0x00000031c3107c11 */ /* 0x000fe4000f8e20ff */
[----:B------:R-:W2:Y:S02]  /*4a60*/  SYNCS.PHASECHK.TRANS64.TRYWAIT P0, [R0+URZ+0x90], R3 ;  /* 0x00009003000075a7 */ /* 0x000ea400080011ff */
[----:B-12---:R-:W-:Y:S05]  /*4a70*/  @!P0 BRA `(.L_x_81) ;  /* 0x0000004000748947 */ /* 0x006fea0003800000 */
.L_x_147:
[----:B------:R-:W4:Y:S01]  /*4a80*/  LDC.64 R12, c[0x0][0xb10] ;  /* 0x0002c400ff0c7b82 */ /* 0x000f220000000a00 */
[----:B------:R-:W3:Y:S01]  /*4a90*/  LDS.128 R16, [R16+0x120] ;  /* 0x0001200010107984 */ /* 0x000ee20000000c00 */
[----:B-1----:R-:W-:Y:S01]  /*4aa0*/  ISETP.NE.AND P1, PT, R73, 0x1, PT ;  /* 0x000000014900780c */ /* 0x002fe20003f25270 */
[----:B--2---:R-:W-:Y:S01]  /*4ab0*/  VIADD R0, R0, 0xa0 ;  /* 0x000000a000007836 */ /* 0x004fe20000000000 */
[----:B------:R-:W-:Y:S04]  /*4ac0*/  ISETP.GE.AND P0, PT, R72, 0x1, PT ;  /* 0x000000014800780c */ /* 0x000fe80003f06270 */
[----:B------:R-:W1:Y:S01]  /*4ad0*/  LDC.64 R10, c[0x0][0xb18] ;  /* 0x0002c600ff0a7b82 */ /* 0x000e620000000a00 */
[----:B------:R-:W-:Y:S01]  /*4ae0*/  PRMT R0, RZ, 0x654, R0 ;  /* 0x00000654ff007816 */ /* 0x000fe20000000000 */
[----:B------:R-:W-:Y:S01]  /*4af0*/  @!PT LDS RZ, [RZ] ;  /* 0x00000000fffff984 */ /* 0x000fe20000000800 */
[----:B------:R-:W-:Y:S01]  /*4b00*/  @!PT LDS RZ, [RZ] ;  /* 0x00000000fffff984 */ /* 0x000fe20000000800 */
[----:B------:R-:W-:Y:S01]  /*4b10*/  @!PT LDS RZ, [RZ] ;  /* 0x00000000fffff984 */ /* 0x000fe20000000800 */
[----:B------:R-:W-:Y:S01]  /*4b20*/  @!PT LDS RZ, [RZ] ;  /* 0x00000000fffff984 */ /* 0x000fe20000000800 */
[----:B------:R2:W-:Y:S06]  /*4b30*/  MEMBAR.ALL.CTA ;  /* 0x0000000000007992 */ /* 0x0005ec0000008000 */
[----:B--2---:R-:W2:Y:S01]  /*4b40*/  FENCE.VIEW.ASYNC.S ;  /* 0x00000000000073c6 */ /* 0x004ea20000000000 */
[----:B------:R-:W1:Y:S08]  /*4b50*/  @!P1 LDC R14, c[0x0][0xb20] ;  /* 0x0002c800ff0e9b82 */ /* 0x000e700000000800 */
[----:B------:R-:W1:Y:S01]  /*4b60*/  @!P1 LDC R9, c[0x0][0xb0c] ;  /* 0x0002c300ff099b82 */ /* 0x000e620000000800 */
[----:B--2---:R2:W-:Y:S01]  /*4b70*/  SYNCS.ARRIVE.TRANS64.RED.A1T0 RZ, [R0+URZ], RZ ;  /* 0x000000ff00ff79a7 */ /* 0x0045e200081004ff */
[----:B---3--:R-:W-:Y:S04]  /*4b80*/  LOP3.LUT P4, RZ, R18, 0x1, RZ, 0xc0, !PT ;  /* 0x0000000112ff7812 */ /* 0x008fe8000788c0ff */
[----:B------:R-:W-:Y:S09]  /*4b90*/  P2R R194, PR, RZ, 0x10 ;  /* 0x00000010ffc27803 */ /* 0x000ff20000000000 */
[----:B------:R-:W-:Y:S02]  /*4ba0*/  @P4 MOV R77, R16 ;  /* 0x00000010004d4202 */ /* 0x000fe40000000f00 */
[----:B------:R-:W-:Y:S01]  /*4bb0*/  @P4 LOP3.LUT R75, R17, 0xffff, RZ, 0xc0, !PT ;  /* 0x0000ffff114b4812 */ /* 0x000fe200078ec0ff */
[----:B--2-4-:R-:W-:Y:S06]  /*4bc0*/  @!P0 BRA `(.L_x_82) ;  /* 0x0000000000a48947 */ /* 0x014fec0003800000 */
[----:B------:R-:W-:Y:S01]  /*4bd0*/  IMAD.HI.U32 R23, R178, R71, RZ ;  /* 0x00000047b2177227 */ /* 0x000fe200078e00ff */
[----:B------:R-:W-:Y:S02]  /*4be0*/  ISETP.NE.AND P0, PT, R70, 0x1, PT ;  /* 0x000000014600780c */ /* 0x000fe40003f05270 */
[----:B------:R-:W-:Y:S01]  /*4bf0*/  ISETP.NE.AND P2, PT, R72, 0x1, PT ;  /* 0x000000014800780c */ /* 0x000fe20003f45270 */
[----:B------:R-:W-:Y:S01]  /*4c00*/  IMAD.HI.U32 R22, R177, R168, RZ ;  /* 0x000000a8b1167227 */ /* 0x000fe200078e00ff */
[----:B------:R-:W-:Y:S02]  /*4c10*/  SHF.R.U32.HI R23, RZ, R174, R23 ;  /* 0x000000aeff177219 */ /* 0x000fe40000011617 */
[----:B------:R-:W-:Y:S01]  /*4c20*/  ISETP.NE.AND P3, PT, R74, 0x1, PT ;  /* 0x000000014a00780c */ /* 0x000fe20003f65270 */
[----:B------:R-:W-:Y:S01]  /*4c30*/  IMAD.HI.U32 R26, R77, R168, RZ ;  /* 0x000000a84d1a7227 */ /* 0x000fe200078e00ff */
[----:B------:R-:W-:Y:S02]  /*4c40*/  SHF.R.U32.HI R22, RZ, R169, R22 ;  /* 0x000000a9ff167219 */ /* 0x000fe40000011616 */
[----:B------:R-:W-:Y:S01]  /*4c50*/  SEL R3, R178, R23, !P0 ;  /* 0x00000017b2037207 */ /* 0x000fe20004000000 */
[----:B------:R-:W-:Y:S01]  /*4c60*/  IMAD.HI.U32 R23, R75, R71, RZ ;  /* 0x000000474b177227 */ /* 0x000fe200078e00ff */
[----:B------:R-:W-:Y:S02]  /*4c70*/  SEL R7, R177, R22, !P3 ;  /* 0x00000016b1077207 */ /* 0x000fe40005800000 */
[----:B------:R-:W-:Y:S01]  /*4c80*/  SHF.R.U32.HI R26, RZ, R169, R26 ;  /* 0x000000a9ff1a7219 */ /* 0x000fe2000001161a */
[-C--:B------:R-:W-:Y:S04]  /*4c90*/  IMAD.HI.U32 R22, R3, R68.reuse, RZ ;  /* 0x0000004403167227 */ /* 0x080fe800078e00ff */
[----:B------:R-:W-:Y:S01]  /*4ca0*/  IMAD.HI.U32 R24, R7, R68, RZ ;  /* 0x0000004407187227 */ /* 0x000fe200078e00ff */
[-C--:B------:R-:W-:Y:S02]  /*4cb0*/  @P2 SHF.R.U32.HI R3, RZ, R69.reuse, R22 ;  /* 0x00000045ff032219 */ /* 0x080fe40000011616 */
[----:B------:R-:W-:Y:S02]  /*4cc0*/  SHF.R.U32.HI R22, RZ, R174, R23 ;  /* 0x000000aeff167219 */ /* 0x000fe40000011617 */
[----:B------:R-:W-:Y:S01]  /*4cd0*/  @P2 SHF.R.U32.HI R7, RZ, R69, R24 ;  /* 0x00000045ff072219 */ /* 0x000fe20000011618 */
[C---:B------:R-:W-:Y:S01]  /*4ce0*/  IMAD R2, R72.reuse, R3, RZ ;  /* 0x0000000348027224 */ /* 0x040fe200078e02ff */
[----:B------:R-:W-:Y:S02]  /*4cf0*/  SEL R5, R75, R22, !P0 ;  /* 0x000000164b057207 */ /* 0x000fe40004000000 */
[----:B------:R-:W-:Y:S01]  /*4d00*/  SEL R3, R77, R26, !P3 ;  /* 0x0000001a4d037207 */ /* 0x000fe20005800000 */
[----:B------:R-:W-:Y:S01]  /*4d10*/  IMAD R4, R72, R7, RZ ;  /* 0x0000000748047224 */ /* 0x000fe200078e02ff */
[C---:B------:R-:W-:Y:S01]  /*4d20*/  ISETP.GE.AND P0, PT, R5.reuse, R2, PT ;  /* 0x000000020500720c */ /* 0x040fe20003f06270 */
[----:B------:R-:W-:Y:S03]  /*4d30*/  IMAD.HI.U32 R6, R5, R68, RZ ;  /* 0x0000004405067227 */ /* 0x000fe600078e00ff */
[----:B------:R-:W-:Y:S01]  /*4d40*/  ISETP.GE.OR P0, PT, R3, R4, P0 ;  /* 0x000000040300720c */ /* 0x000fe20000706670 */
[----:B------:R-:W-:Y:S01]  /*4d50*/  IMAD.MOV R4, RZ, RZ, -R3 ;  /* 0x000000ffff047224 */ /* 0x000fe200078e0a03 */
[-C--:B------:R-:W-:Y:S03]  /*4d60*/  SHF.R.U32.HI R6, RZ, R69.reuse, R6 ;  /* 0x00000045ff067219 */ /* 0x080fe60000011606 */
[----:B------:R-:W-:Y:S01]  /*4d70*/  IMAD R77, R74, R4, R77 ;  /* 0x000000044a4d7224 */ /* 0x000fe200078e024d */
[----:B------:R-:W-:Y:S05]  /*4d80*/  SEL R15, R5, R6, !P2 ;  /* 0x00000006050f7207 */ /* 0x000fea0005000000 */
[----:B------:R-:W-:Y:S02]  /*4d90*/  IMAD.MOV R6, RZ, RZ, -R15 ;  /* 0x000000ffff067224 */ /* 0x000fe400078e0a0f */
[C---:B------:R-:W-:Y:S04]  /*4da0*/  @!P0 IMAD.HI.U32 R2, R3.reuse, R68, RZ ;  /* 0x0000004403028227 */ /* 0x040fe800078e00ff */
[----:B------:R-:W-:Y:S01]  /*4db0*/  IMAD R6, R72, R6, R5 ;  /* 0x0000000648067224 */ /* 0x000fe200078e0205 */
[----:B------:R-:W-:Y:S04]  /*4dc0*/  @!P0 SHF.R.U32.HI R2, RZ, R69, R2 ;  /* 0x00000045ff028219 */ /* 0x000fe80000011602 */
[----:B------:R-:W-:Y:S02]  /*4dd0*/  @!P0 SEL R0, R3, R2, !P2 ;  /* 0x0000000203008207 */ /* 0x000fe40005000000 */
[----:B------:R-:W-:Y:S02]  /*4de0*/  IADD3 R2, PT, PT, -R5, RZ, RZ ;  /* 0x000000ff05027210 */ /* 0x000fe40007ffe1ff */
[----:B------:R-:W-:Y:S01]  /*4df0*/  @!P0 IADD3 R8, PT, PT, R15, -R0, RZ ;  /* 0x800000000f088210 */ /* 0x000fe20007ffe0ff */
[----:B------:R-:W-:Y:S02]  /*4e00*/  @!P0 IMAD R0, R7, R6, R0 ;  /* 0x0000000607008224 */ /* 0x000fe400078e0200 */
[----:B------:R-:W-:Y:S02]  /*4e10*/  IMAD R75, R70, R2, R75 ;  /* 0x00000002464b7224 */ /* 0x000fe400078e024b */
[----:B------:R-:W-:Y:S02]  /*4e20*/  @!P0 IMAD R5, R8, R72, R3 ;  /* 0x0000004808058224 */ /* 0x000fe400078e0203 */
[----:B------:R-:W-:Y:S04]  /*4e30*/  @!P0 IMAD.MOV.U32 R3, RZ, RZ, R0 ;  /* 0x000000ffff038224 */ /* 0x000fe800078e0000 */
[----:B------:R-:W-:Y:S02]  /*4e40*/  IMAD R77, R3, R74, R77 ;  /* 0x0000004a034d7224 */ /* 0x000fe400078e024d */
[----:B------:R-:W-:Y:S07]  /*4e50*/  IMAD R75, R5, R70, R75 ;  /* 0x00000046054b7224 */ /* 0x000fee00078e024b */
.L_x_82:
[----:B-1----:R-:W-:Y:S01]  /*4e60*/  @!P1 ISETP.NE.AND P0, PT, R10, 0x1, PT ;  /* 0x000000010a00980c */ /* 0x002fe20003f05270 */
[----:B------:R-:W-:Y:S01]  /*4e70*/  @!P1 IMAD.HI.U32 R0, R77, R12, RZ ;  /* 0x0000000c4d009227 */ /* 0x000fe200078e00ff */
[----:B------:R-:W-:Y:S01]  /*4e80*/  @!P1 ISETP.NE.AND P2, PT, R9, 0x1, PT ;  /* 0x000000010900980c */ /* 0x000fe20003f45270 */
[----:B------:R-:W-:Y:S01]  /*4e90*/  ULOP3.LUT UP0, URZ, UR48, 0x1b0, URZ, 0xc0, !UPT ;  /* 0x000001b030ff7892 */ /* 0x000fe2000f80c0ff */
[----:B------:R-:W-:Y:S01]  /*4ea0*/  R2UR UR42, R21 ;  /* 0x00000000152a72ca */ /* 0x000fe200000e0000 */
[----:B------:R-:W-:Y:S01]  /*4eb0*/  @!P1 IMAD.HI.U32 R3, R75, R11, RZ ;  /* 0x0000000b4b039227 */ /* 0x000fe200078e00ff */
[----:B------:R-:W-:Y:S02]  /*4ec0*/  @!P1 SHF.R.U32.HI R0, RZ, R13, R0 ;  /* 0x0000000dff009219 */ /* 0x000fe40000011600 */
[----:B------:R-:W-:Y:S01]  /*4ed0*/  R2UR UR41, R20 ;  /* 0x00000000142972ca */ /* 0x000fe200000e0000 */
[----:B------:R-:W-:Y:S01]  /*4ee0*/  VIADD R195, R195, 0x1 ;  /* 0x00000001c3c37836 */ /* 0x000fe20000000000 */
[----:B------:R-:W-:Y:S02]  /*4ef0*/  @!P1 SHF.R.U32.HI R2, RZ, R14, R3 ;  /* 0x0000000eff029219 */ /* 0x000fe40000011603 */
[----:B------:R-:W-:Y:S02]  /*4f00*/  @!P1 SEL R3, R77, R0, !P2 ;  /* 0x000000004d039207 */ /* 0x000fe40005000000 */
[----:B------:R-:W-:Y:S02]  /*4f10*/  @!P1 SEL R2, R75, R2, !P0 ;  /* 0x000000024b029207 */ /* 0x000fe40004000000 */
[----:B------:R-:W-:Y:S01]  /*4f20*/  @P4 SHF.R.U32.HI R179, RZ, 0x10, R17 ;  /* 0x00000010ffb34819 */ /* 0x000fe20000011611 */
[----:B------:R-:W-:Y:S02]  /*4f30*/  USHF.L.U32 UR42, UR42, 0x7, URZ ;  /* 0x000000072a2a7899 */ /* 0x000fe400080006ff */
[----:B------:R-:W-:Y:S02]  /*4f40*/  @!P1 IMAD.IADD R0, R2, 0x1, -R3 ;  /* 0x0000000102009824 */ /* 0x000fe400078e0a03 */
[----:B------:R-:W-:Y:S01]  /*4f50*/  @!P1 IMAD.IADD R2, R3, 0x1, -R2 ;  /* 0x0000000103029824 */ /* 0x000fe200078e0a02 */
[----:B------:R-:W-:Y:S01]  /*4f60*/  USHF.L.U32 UR41, UR41, 0x7, URZ ;  /* 0x0000000729297899 */ /* 0x000fe200080006ff */
[----:B------:R-:W-:Y:S02]  /*4f70*/  @!P1 IMAD R77, R0, R9, R77 ;  /* 0x00000009004d9224 */ /* 0x000fe400078e024d */
[----:B------:R-:W-:Y:S01]  /*4f80*/  @!P1 IMAD R75, R2, R10, R75 ;  /* 0x0000000a024b9224 */ /* 0x000fe200078e024b */
[----:B------:R-:W-:Y:S08]  /*4f90*/  BRA.U !UP0, `(.L_x_83) ;  /* 0x0000000108407547 */ /* 0x000ff0000b800000 */
[----:B------:R-:W1:Y:S01]  /*4fa0*/  LDCU.64 UR8, c[0x4][0x80] ;  /* 0x01001000ff0877ac */ /* 0x000e620008000a00 */
[----:B------:R-:W-:Y:S01]  /*4fb0*/  MOV R3, 0x0 ;  /* 0x0000000000037802 */ /* 0x000fe20000000f00 */
[----:B------:R-:W-:Y:S02]  /*4fc0*/  HFMA2 R12, -RZ, RZ, 0, 5.9604644775390625e-08 ;  /* 0x00000001ff0c7431 */ /* 0x000fe400000001ff */
[----:B------:R-:W-:Y:S02]  /*4fd0*/  IMAD.MOV.U32 R8, RZ, RZ, 0x70 ;  /* 0x00000070ff087424 */ /* 0x000fe400078e00ff */
[----:B------:R-:W-:Y:S01]  /*4fe0*/  IMAD.MOV.U32 R13, RZ, RZ, RZ ;  /* 0x000000ffff0d7224 */ /* 0x000fe200078e00ff */
[----:B------:R-:W2:Y:S01]  /*4ff0*/  LDCU.64 UR6, c[0x4][0x88] ;  /* 0x01001100ff0677ac */ /* 0x000ea20008000a00 */
[----:B------:R-:W3:Y:S01]  /*5000*/  LDC.64 R2, c[0x4][R3] ;  /* 0x0100000003027b82 */ /* 0x000ee20000000a00 */
[----:B------:R-:W4:Y:S01]  /*5010*/  LDCU.64 UR4, c[0x4][0x8] ;  /* 0x01000100ff0477ac */ /* 0x000f220008000a00 */
[----:B-1----:R-:W-:Y:S01]  /*5020*/  MOV R5, UR9 ;  /* 0x0000000900057c02 */ /* 0x002fe20008000f00 */
[----:B------:R-:W-:Y:S01]  /*5030*/  IMAD.U32 R4, RZ, RZ, UR8 ;  /* 0x00000008ff047e24 */ /* 0x000fe2000f8e00ff */
[----:B--2---:R-:W-:Y:S01]  /*5040*/  MOV R7, UR7 ;  /* 0x0000000700077c02 */ /* 0x004fe20008000f00 */
[----:B------:R-:W-:Y:S01]  /*5050*/  IMAD.U32 R6, RZ, RZ, UR6 ;  /* 0x00000006ff067e24 */ /* 0x000fe2000f8e00ff */
[----:B----4-:R-:W-:Y:S01]  /*5060*/  MOV R11, UR5 ;  /* 0x00000005000b7c02 */ /* 0x010fe20008000f00 */
[----:B------:R-:W-:Y:S02]  /*5070*/  IMAD.U32 R10, RZ, RZ, UR4 ;  /* 0x00000004ff0a7e24 */ /* 0x000fe4000f8e00ff */
[----:B------:R-:W-:Y:S07]  /*5080*/  LEPC R20, `(.L_x_83) ;  /* 0x000000001014794e */ /* 0x000fee0000000000 */
[----:B---3-5:R-:W-:Y:S05]  /*5090*/  CALL.ABS.NOINC R2 ;  /* 0x0000000002007343 */ /* 0x028fea0003c00000 */
.L_x_83:
[----:B------:R-:W-:Y:S01]  /*50a0*/  LOP3.LUT P0, RZ, R192, 0x1b0, RZ, 0xc0, !PT ;  /* 0x000001b0c0ff7812 */ /* 0x000fe2000780c0ff */
[----:B------:R-:W-:Y:S11]  /*50b0*/  BSSY.RECONVERGENT B6, `(.L_x_84) ;  /* 0x0000013000067945 */ /* 0x000ff60003800200 */
[----:B------:R-:W-:Y:S01]  /*50c0*/  @!UPT UIADD3 URZ, UPT, UPT, URZ, URZ, URZ ;  /* 0x000000fffffff290 */ /* 0x000fe2000fffe0ff */
[----:B------:R-:W-:Y:S05]  /*50d0*/  @!P0 BRA `(.L_x_85) ;  /* 0x0000000000408947 */ /* 0x000fea0003800000 */
        /* <DEDUP_REMOVED lines=16> */
.L_x_85:
[----:B------:R-:W-:Y:S05]  /*51e0*/  BSYNC.RECONVERGENT B6 ;  /* 0x0000000000067941 */ /* 0x000fea0003800200 */
.L_x_84:
[----:B------:R-:W-:Y:S01]  /*51f0*/  ISETP.NE.U32.AND P4, PT, R166, RZ, PT ;  /* 0x000000ffa600720c */ /* 0x000fe20003f85070 */
[----:B------:R-:W-:Y:S01]  /*5200*/  UISETP.NE.AND UP2, UPT, UR50, URZ, UPT ;  /* 0x000000ff3200728c */ /* 0x000fe2000bf45270 */
[----:B------:R-:W-:Y:S01]  /*5210*/  ISETP.NE.U32.AND P2, PT, RZ, UR38, PT ;  /* 0x00000026ff007c0c */ /* 0x000fe2000bf45070 */
[----:B------:R-:W-:Y:S01]  /*5220*/  UISETP.NE.U32.AND UP1, UPT, UR44, URZ, UPT ;  /* 0x000000ff2c00728c */ /* 0x000fe2000bf25070 */
[----:B------:R-:W-:Y:S01]  /*5230*/  ISETP.NE.AND.EX P4, PT, R167, RZ, PT, P4 ;  /* 0x000000ffa700720c */ /* 0x000fe20003f85340 */
[----:B------:R-:W-:Y:S01]  /*5240*/  UPLOP3.LUT UP0, UPT, UPT, UPT, UPT, 0x40, 0x4 ;  /* 0x000000000004789c */ /* 0x000fe20003f0e870 */
[----:B------:R-:W-:Y:S01]  /*5250*/  ISETP.NE.AND.EX P2, PT, RZ, UR39, PT, P2 ;  /* 0x00000027ff007c0c */ /* 0x000fe2000bf45320 */
[----:B------:R-:W-:Y:S01]  /*5260*/  UISETP.NE.AND.EX UP1, UPT, UR45, URZ, UPT, UP1 ;  /* 0x000000ff2d00728c */ /* 0x000fe2000bf25310 */
[----:B------:R-:W-:Y:S04]  /*5270*/  PLOP3.LUT P1, PT, PT, PT, UP2, 0x80, 0x8 ;  /* 0x000000000008781c */ /* 0x000fe80003f2f028 */
[----:B------:R-:W-:Y:S06]  /*5280*/  @UP2 UPLOP3.LUT UP0, UPT, UPT, UPT, UP1, 0x80, 0x8 ;  /* 0x000000000008289c */ /* 0x000fec0003f0f010 */
[----:B------:R-:W-:Y:S01]  /*5290*/  PLOP3.LUT P0, PT, PT, PT, UP0, 0x80, 0x8 ;  /* 0x000000000008781c */ /* 0x000fe20003f0f008 */
[----:B------:R-:W-:Y:S01]  /*52a0*/  @!UPT UIADD3 URZ, UPT, UPT, URZ, URZ, URZ ;  /* 0x000000fffffff290 */ /* 0x000fe2000fffe0ff */
[----:B------:R-:W-:Y:S11]  /*52b0*/  BRA.U !UP1, `(.L_x_86) ;  /* 0x0000000109387547 */ /* 0x000ff6000b800000 */
[----:B------:R-:W-:Y:S01]  /*52c0*/  UISETP.NE.U32.AND UP0, UPT, UR38, URZ, UPT ;  /* 0x000000ff2600728c */ /* 0x000fe2000bf05070 */
[----:B------:R-:W-:Y:S02]  /*52d0*/  HFMA2 R0, -RZ, RZ, 0, 5.9604644775390625e-08 ;  /* 0x00000001ff007431 */ /* 0x000fe400000001ff */
[----:B------:R-:W-:Y:S01]  /*52e0*/  IMAD.MOV.U32 R171, RZ, RZ, 0x1 ;  /* 0x00000001ffab7424 */ /* 0x000fe200078e00ff */
[----:B------:R-:W-:Y:S06]  /*52f0*/  UISETP.NE.AND.EX UP0, UPT, UR39, URZ, UPT, UP0 ;  /* 0x000000ff2700728c */ /* 0x000fec000bf05300 */
[----:B------:R-:W-:Y:S05]  /*5300*/  PLOP3.LUT P3, PT, PT, PT, UP0, 0x80, 0x8 ;  /* 0x000000000008781c */ /* 0x000fea0003f6f008 */
[----:B------:R-:W1:Y:S01]  /*5310*/  @UP0 LDCU.64 UR6, c[0x0][0x888] ;  /* 0x00011100ff0607ac */ /* 0x000e620008000a00 */
[----:B------:R-:W-:Y:S07]  /*5320*/  @UP0 UIMAD UR4, UR36, UR44, URZ ;  /* 0x0000002c240402a4 */ /* 0x000fee000f8e02ff */
[----:B------:R-:W-:Y:S01]  /*5330*/  @!P3 PRMT R171, R0, 0x7610, R171 ;  /* 0x0000761000abb816 */ /* 0x000fe200000000ab */
[----:B-1----:R-:W-:Y:S03]  /*5340*/  @UP0 UIMAD.WIDE UR6, UR4, 0x4, UR6 ;  /* 0x00000004040608a5 */ /* 0x002fe6000f8e0206 */
[----:B------:R-:W1:Y:S03]  /*5350*/  @!UP0 LDCU UR4, c[0x0][0x880] ;  /* 0x00011000ff0487ac */ /* 0x000e660008000800 */
[----:B------:R-:W-:Y:S01]  /*5360*/  IMAD.U32 R2, RZ, RZ, UR6 ;  /* 0x00000006ff027e24 */ /* 0x000fe2000f8e00ff */
[----:B------:R-:W-:Y:S05]  /*5370*/  MOV R3, UR7 ;  /* 0x0000000700037c02 */ /* 0x000fea0008000f00 */
[----:B-----5:R2:W5:Y:S02]  /*5380*/  @P3 LDG.E R81, desc[UR46][R2.64] ;  /* 0x0000002e02513981 */ /* 0x020564000c1e1900 */
[----:B-12---:R-:W-:Y:S02]  /*5390*/  @!P3 IMAD.U32 R81, RZ, RZ, UR4 ;  /* 0x00000004ff51be24 */ /* 0x006fe4000f8e00ff */
.L_x_86:
[----:B------:R-:W-:Y:S05]  /*53a0*/  @!P4 BRA `(.L_x_87) ;  /* 0x000000000020c947 */ /* 0x000fea0003800000 */
[----:B------:R-:W-:Y:S04]  /*53b0*/  ISETP.NE.U32.AND P3, PT, R164, RZ, PT ;  /* 0x000000ffa400720c */ /* 0x000fe80003f65070 */
[----:B------:R-:W-:Y:S11]  /*53c0*/  ISETP.NE.AND.EX P3, PT, R165, RZ, PT, P3 ;  /* 0x000000ffa500720c */ /* 0x000ff60003f65330 */
[----:B------:R-:W-:Y:S02]  /*53d0*/  @!UPT UIADD3 URZ, UPT, UPT, URZ, URZ, URZ ;  /* 0x000000fffffff290 */ /* 0x000fe4000fffe0ff */
[----:B------:R-:W1:Y:S01]  /*53e0*/  @P3 LDC.64 R2, c[0x0][0x8a8] ;  /* 0x00022a00ff023b82 */ /* 0x000e620000000a00 */
[----:B------:R-:W-:Y:S04]  /*53f0*/  @P3 IMAD R0, R166, UR36, RZ ;  /* 0x00000024a6003c24 */ /* 0x000fe8000f8e02ff */
[----:B-1----:R-:W-:Y:S05]  /*5400*/  @P3 IMAD.WIDE R2, R0, 0x4, R2 ;  /* 0x0000000400023825 */ /* 0x002fea00078e0202 */
[----:B-----5:R1:W5:Y:S02]  /*5410*/  @P3 LDG.E R78, desc[UR46][R2.64] ;  /* 0x0000002e024e3981 */ /* 0x020364000c1e1900 */
[----:B-1----:R-:W2:Y:S02]  /*5420*/  @!P3 LDC R78, c[0x0][0x8a0] ;  /* 0x00022800ff4ebb82 */ /* 0x002ea40000000800 */
.L_x_87:
[----:B-----5:R-:W-:Y:S01]  /*5430*/  FSETP.NEU.AND P4, PT, R81, RZ, PT ;  /* 0x000000ff5100720b */ /* 0x020fe20003f8d000 */
[----:B------:R-:W-:Y:S01]  /*5440*/  BSSY B1, `(.L_x_88) ;  /* 0x0000047000017945 */ /* 0x000fe20003800000 */
[----:B------:R-:W-:Y:S01]  /*5450*/  SEL R5, RZ, 0xffffffff, P2 ;  /* 0xffffffffff057807 */ /* 0x000fe20001000000 */
[----:B------:R-:W-:Y:S01]  /*5460*/  IMAD.MOV.U32 R208, RZ, RZ, 0x1 ;  /* 0x00000001ffd07424 */ /* 0x000fe200078e00ff */
[----:B------:R-:W-:Y:S01]  /*5470*/  LOP3.LUT P3, RZ, R171, 0xff, RZ, 0xc0, !PT ;  /* 0x000000ffabff7812 */ /* 0x000fe2000786c0ff */
[C---:B------:R-:W-:Y:S01]  /*5480*/  IMAD R80, R76.reuse, 0x80, R79 ;  /* 0x000000804c507824 */ /* 0x040fe200078e024f */
[----:B------:R-:W-:Y:S02]  /*5490*/  @P1 SEL R0, RZ, 0xffffffff, P4 ;  /* 0xffffffffff001807 */ /* 0x000fe40002000000 */
[----:B------:R-:W-:Y:S02]  /*54a0*/  CS2R R162, SRZ ;  /* 0x0000000000a27805 */ /* 0x000fe4000001ff00 */
[----:B------:R-:W-:Y:S02]  /*54b0*/  LEA R3, R181, UR49, 0x3 ;  /* 0x00000031b5037c11 */ /* 0x000fe4000f8e18ff */
[----:B------:R-:W-:Y:S02]  /*54c0*/  CS2R R160, SRZ ;  /* 0x0000000000a07805 */ /* 0x000fe4000001ff00 */
[----:B------:R-:W-:Y:S02]  /*54d0*/  @P0 SEL R0, R5, R0, !P3 ;  /* 0x0000000005000207 */ /* 0x000fe40005800000 */
[----:B------:R-:W-:Y:S02]  /*54e0*/  CS2R R158, SRZ ;  /* 0x00000000009e7805 */ /* 0x000fe4000001ff00 */
[----:B------:R-:W-:Y:S02]  /*54f0*/  LEA R207, R76, UR49, 0x3 ;  /* 0x000000314ccf7c11 */ /* 0x000fe4000f8e18ff */
[----:B------:R-:W-:Y:S02]  /*5500*/  CS2R R156, SRZ ;  /* 0x00000000009c7805 */ /* 0x000fe4000001ff00 */
[----:B------:R-:W-:Y:S02]  /*5510*/  @P1 LOP3.LUT R0, R0, 0x1, RZ, 0xc0, !PT ;  /* 0x0000000100001812 */ /* 0x000fe400078ec0ff */
[----:B------:R-:W-:Y:S02]  /*5520*/  CS2R R154, SRZ ;  /* 0x00000000009a7805 */ /* 0x000fe4000001ff00 */
[----:B------:R-:W-:Y:S02]  /*5530*/  SHF.L.U32 R2, R183, 0x1f, RZ ;  /* 0x0000001fb7027819 */ /* 0x000fe400000006ff */
[----:B------:R-:W-:Y:S02]  /*5540*/  CS2R R152, SRZ ;  /* 0x0000000000987805 */ /* 0x000fe4000001ff00 */
[----:B------:R-:W-:Y:S02]  /*5550*/  ISETP.NE.U32.OR P6, PT, R0, 0x1, !P1 ;  /* 0x000000010000780c */ /* 0x000fe40004fc5470 */
[----:B------:R-:W-:Y:S02]  /*5560*/  CS2R R150, SRZ ;  /* 0x0000000000967805 */ /* 0x000fe4000001ff00 */
[----:B------:R-:W-:Y:S02]  /*5570*/  PLOP3.LUT P2, PT, PT, PT, UP1, 0x80, 0x8 ;  /* 0x000000000008781c */ /* 0x000fe40003f4f018 */
[----:B------:R-:W-:Y:S02]  /*5580*/  CS2R R148, SRZ ;  /* 0x0000000000947805 */ /* 0x000fe4000001ff00 */
[----:B------:R-:W-:Y:S02]  /*5590*/  SEL R0, RZ, 0xffffffff, P4 ;  /* 0xffffffffff007807 */ /* 0x000fe40002000000 */
[----:B------:R-:W-:Y:S03]  /*55a0*/  P2R R184, PR, RZ, 0x40 ;  /* 0x00000040ffb87803 */ /* 0x000fe60000000000 */
[----:B------:R-:W-:Y:S04]  /*55b0*/  @P6 SHF.L.U32 R4, R180, 0x1f, RZ ;  /* 0x0000001fb4046819 */ /* 0x000fe800000006ff */
[----:B------:R-:W-:Y:S01]  /*55c0*/  @P2 SEL R0, R5, R0, !P3 ;  /* 0x0000000005002207 */ /* 0x000fe20005800000 */
[----:B------:R-:W1:Y:S03]  /*55d0*/  @P6 SYNCS.PHASECHK.TRANS64.TRYWAIT P1, [R3+URZ+0x60], R4 ;  /* 0x00006004030065a7 */ /* 0x000e6600080211ff */
[----:B------:R-:W-:Y:S04]  /*55e0*/  LOP3.LUT R0, R0, 0x1, RZ, 0xc0, !PT ;  /* 0x0000000100007812 */ /* 0x000fe800078ec0ff */
[----:B------:R-:W-:Y:S04]  /*55f0*/  ISETP.NE.U32.AND P5, PT, R0, 0x1, PT ;  /* 0x000000010000780c */ /* 0x000fe80003fa5070 */
[----:B------:R-:W-:Y:S01]  /*5600*/  P2R R209, PR, RZ, 0x20 ;  /* 0x00000020ffd17803 */ /* 0x000fe20000000000 */
[----:B------:R3:W4:Y:S01]  /*5610*/  SYNCS.PHASECHK.TRANS64.TRYWAIT P0, [R207+URZ+0xb0], R2 ;  /* 0x0000b002cf0075a7 */ /* 0x00072200080011ff */
[----:B-1----:R-:W-:Y:S01]  /*5620*/  @P6 SEL R208, RZ, 0x1, !P1 ;  /* 0x00000001ffd06807 */ /* 0x002fe20004800000 */
[----:B---3--:R-:W-:Y:S06]  /*5630*/  @!P6 BRA `(.L_x_89) ;  /* 0x00000000009ce947 */ /* 0x008fec0003800000 */
[----:B------:R-:W-:Y:S01]  /*5640*/  @P5 IMAD R6, R181, 0x2000, R190 ;  /* 0x00002000b5065824 */ /* 0x000fe200078e02be */
[----:B------:R-:W-:Y:S01]  /*5650*/  ISETP.NE.AND P1, PT, R208, RZ, PT ;  /* 0x000000ffd000720c */ /* 0x000fe20003f25270 */
[----:B------:R-:W-:Y:S01]  /*5660*/  BSSY B0, `(.L_x_90) ;  /* 0x0000010000007945 */ /* 0x000fe20003800000 */
[----:B------:R-:W-:Y:S01]  /*5670*/  CS2R R150, SRZ ;  /* 0x0000000000967805 */ /* 0x000fe2000001ff00 */
[--C-:B------:R-:W-:Y:S01]  /*5680*/  @P5 IMAD R7, R191, -0x10, R6.reuse ;  /* 0xfffffff0bf075824 */ /* 0x100fe200078e0206 */
[----:B------:R-:W-:Y:S01]  /*5690*/  CS2R R148, SRZ ;  /* 0x0000000000947805 */ /* 0x000fe2000001ff00 */
[----:B------:R-:W-:Y:S01]  /*56a0*/  @P5 IMAD R5, R189, -0x10, R6 ;  /* 0xfffffff0bd055824 */ /* 0x000fe200078e0206 */
[----:B------:R-:W-:Y:S01]  /*56b0*/  CS2R R158, SRZ ;  /* 0x00000000009e7805 */ /* 0x000fe2000001ff00 */
[----:B------:R-:W-:Y:S01]  /*56c0*/  @P5 IMAD R4, R188, 0x10, R7 ;  /* 0x00000010bc045824 */ /* 0x000fe200078e0207 */
[----:B------:R-:W-:Y:S02]  /*56d0*/  CS2R R156, SRZ ;  /* 0x00000000009c7805 */ /* 0x000fe4000001ff00 */
[----:B------:R-:W-:Y:S02]  /*56e0*/  CS2R R154, SRZ ;  /* 0x00000000009a7805 */ /* 0x000fe4000001ff00 */
[----:B------:R-:W-:Y:S02]  /*56f0*/  CS2R R152, SRZ ;  /* 0x0000000000987805 */ /* 0x000fe4000001ff00 */
[----:B------:R-:W-:Y:S02]  /*5700*/  CS2R R162, SRZ ;  /* 0x0000000000a27805 */ /* 0x000fe4000001ff00 */
[----:B------:R-:W-:Y:S01]  /*5710*/  CS2R R160, SRZ ;  /* 0x0000000000a07805 */ /* 0x000fe2000001ff00 */
[----:B------:R-:W-:Y:S06]  /*5720*/  @P1 BRA `(.L_x_91) ;  /* 0x00000000000c1947 */ /* 0x000fec0003800000 */
[----:B------:R-:W-:Y:S04]  /*5730*/  SHF.L.U32 R0, R180, 0x1f, RZ ;  /* 0x0000001fb4007819 */ /* 0x000fe800000006ff */
[----:B------:R-:W1:Y:S02]  /*5740*/  SYNCS.PHASECHK.TRANS64.TRYWAIT P1, [R3+URZ+0x60], R0 ;  /* 0x00006000030075a7 */ /* 0x000e6400080211ff */
[----:B-1----:R-:W-:Y:S05]  /*5750*/  @!P1 BRA `(.L_x_92) ;  /* 0x0000003400509947 */ /* 0x002fea0003800000 */
.L_x_91:
[----:B------:R-:W-:Y:S05]  /*5760*/  BSYNC B0 ;  /* 0x0000000000007941 */ /* 0x000fea0003800000 */
.L_x_90:
[----:B------:R-:W-:Y:S01]  /*5770*/  ISETP.NE.AND P1, PT, R209, RZ, PT ;  /* 0x000000ffd100720c */ /* 0x000fe20003f25270 */
[----:B-1----:R-:W-:Y:S02]  /*5780*/  VIADD R3, R3, 0x70 ;  /* 0x0000007003037836 */ /* 0x002fe40000000000 */
[----:B------:R-:W-:Y:S02]  /*5790*/  IMAD.U32 R0, RZ, RZ, UR37 ;  /* 0x00000025ff007e24 */ /* 0x000fe4000f8e00ff */
[----:B------:R-:W-:Y:S03]  /*57a0*/  VIADD R181, R181, 0x1 ;  /* 0x00000001b5b57836 */ /* 0x000fe60000000000 */
[----:B------:R-:W-:Y:S05]  /*57b0*/  PRMT R0, R0, 0x654, R3 ;  /* 0x0000065400007816 */ /* 0x000fea0000000003 */
[----:B------:R1:W3:Y:S04]  /*57c0*/  @P1 LDS.128 R148, [R6] ;  /* 0x0000000006941984 */ /* 0x0002e80000000c00 */
[----:B------:R1:W1:Y:S04]  /*57d0*/  @P1 LDS.128 R156, [R5+0x20] ;  /* 0x00002000059c1984 */ /* 0x0002680000000c00 */
[----:B------:R1:W1:Y:S04]  /*57e0*/  @P1 LDS.128 R152, [R7+0x10] ;  /* 0x0000100007981984 */ /* 0x0002680000000c00 */
[----:B------:R1:W1:Y:S01]  /*57f0*/  @P1 LDS.128 R160, [R4+0x10] ;  /* 0x0000100004a01984 */ /* 0x0002620000000c00 */
[C---:B------:R-:W-:Y:S01]  /*5800*/  ISETP.NE.AND P1, PT, R181.reuse, 0x2, PT ;  /* 0x00000002b500780c */ /* 0x040fe20003f25270 */
[----:B------:R-:W-:Y:S01]  /*5810*/  @!PT LDS RZ, [RZ] ;  /* 0x00000000fffff984 */ /* 0x000fe20000000800 */
[----:B------:R-:W-:Y:S01]  /*5820*/  @!PT LDS RZ, [RZ] ;  /* 0x00000000fffff984 */ /* 0x000fe20000000800 */
[----:B------:R-:W-:Y:S01]  /*5830*/  @!PT LDS RZ, [RZ] ;  /* 0x00000000fffff984 */ /* 0x000fe20000000800 */
[----:B------:R-:W-:Y:S01]  /*5840*/  @!PT LDS RZ, [RZ] ;  /* 0x00000000fffff984 */ /* 0x000fe20000000800 */
[----:B------:R5:W-:Y:S06]  /*5850*/  MEMBAR.ALL.CTA ;  /* 0x0000000000007992 */ /* 0x000bec0000008000 */
[----:B-----5:R-:W5:Y:S01]  /*5860*/  FENCE.VIEW.ASYNC.S ;  /* 0x00000000000073c6 */ /* 0x020f620000000000 */
[----:B------:R-:W-:Y:S02]  /*5870*/  SEL R3, RZ, 0x1, P1 ;  /* 0x00000001ff037807 */ /* 0x000fe40000800000 */
[----:B------:R-:W-:Y:S02]  /*5880*/  SEL R181, R181, RZ, P1 ;  /* 0x000000ffb5b57207 */ /* 0x000fe40000800000 */
[----:B------:R-:W-:Y:S01]  /*5890*/  LOP3.LUT R180, R180, R3, RZ, 0x3c, !PT ;  /* 0x00000003b4b47212 */ /* 0x000fe200078e3cff */
[----:B-----5:R1:W-:Y:S06]  /*58a0*/  SYNCS.ARRIVE.TRANS64.RED.A1T0 RZ, [R0+URZ], RZ ;  /* 0x000000ff00ff79a7 */ /* 0x0203ec00081004ff */
.L_x_89:
[----:B------:R-:W-:Y:S05]  /*58b0*/  BSYNC B1 ;  /* 0x0000000000017941 */ /* 0x000fea0003800000 */
.L_x_88:
[----:B-1----:R-:W-:Y:S04]  /*58c0*/  SHF.R.U32.HI R0, RZ, 0x15, R80 ;  /* 0x00000015ff007819 */ /* 0x002fe80000011650 */
[----:B------:R-:W-:Y:S01]  /*58d0*/  LOP3.LUT P1, RZ, R0, 0x3, R173, 0x48, !PT ;  /* 0x0000000300ff7812 */ /* 0x000fe200078248ad */
[----:B------:R-:W-:Y:S01]  /*58e0*/  @!UPT UIADD3 URZ, UPT, UPT, URZ, URZ, URZ ;  /* 0x000000fffffff290 */ /* 0x000fe2000fffe0ff */
[----:B----4-:R-:W-:Y:S11]  /*58f0*/  @P0 BRA `(.L_x_93) ;  /* 0x0000000000080947 */ /* 0x010ff60003800000 */
[----:B------:R-:W1:Y:S02]  /*5900*/  SYNCS.PHASECHK.TRANS64.TRYWAIT P0, [R207+URZ+0xb0], R2 ;  /* 0x0000b002cf0075a7 */ /* 0x000e6400080011ff */
[----:B-1----:R-:W-:Y:S05]  /*5910*/  @!P0 BRA `(.L_x_94) ;  /* 0x0000003000f48947 */ /* 0x002fea0003800000 */
.L_x_93:
[----:B------:R-:W-:Y:S04]  /*5920*/  BSSY.RECONVERGENT B6, `(.L_x_95) ;  /* 0x0000012000067945 */ /* 0x000fe80003800200 */
[----:B------:R-:W-:Y:S05]  /*5930*/  @!P1 BRA `(.L_x_96) ;  /* 0x0000000000409947 */ /* 0x000fea0003800000 */
[----:B------:R-:W4:Y:S01]  /*5940*/  LDCU.64 UR8, c[0x4][0x70] ;  /* 0x01000e00ff0877ac */ /* 0x000f220008000a00 */
[----:B------:R-:W-:Y:S01]  /*5950*/  MOV R3, 0x0 ;  /* 0x0000000000037802 */ /* 0x000fe20000000f00 */
[----:B------:R-:W-:Y:S02]  /*5960*/  HFMA2 R12, -RZ, RZ, 0, 5.9604644775390625e-08 ;  /* 0x00000001ff0c7431 */ /* 0x000fe400000001ff */
[----:B------:R-:W-:Y:S02]  /*5970*/  IMAD.MOV.U32 R8, RZ, RZ, 0x192 ;  /* 0x00000192ff087424 */ /* 0x000fe400078e00ff */
[----:B------:R-:W-:Y:S01]  /*5980*/  IMAD.MOV.U32 R13, RZ, RZ, RZ ;  /* 0x000000ffff0d7224 */ /* 0x000fe200078e00ff */
[----:B------:R-:W5:Y:S01]  /*5990*/  LDCU.64 UR6, c[0x4][0x78] ;  /* 0x01000f00ff0677ac */ /* 0x000f620008000a00 */
[----:B-1----:R-:W1:Y:S01]  /*59a0*/  LDC.64 R2, c[0x4][R3] ;  /* 0x0100000003027b82 */ /* 0x002e620000000a00 */
[----:B------:R-:W2:Y:S01]  /*59b0*/  LDCU.64 UR4, c[0x4][0x10] ;  /* 0x01000200ff0477ac */ /* 0x000ea20008000a00 */
[----:B----4-:R-:W-:Y:S01]  /*59c0*/  MOV R5, UR9 ;  /* 0x0000000900057c02 */ /* 0x010fe20008000f00 */
[----:B------:R-:W-:Y:S01]  /*59d0*/  IMAD.U32 R4, RZ, RZ, UR8 ;  /* 0x00000008ff047e24 */ /* 0x000fe2000f8e00ff */
[----:B-----5:R-:W-:Y:S01]  /*59e0*/  MOV R7, UR7 ;  /* 0x0000000700077c02 */ /* 0x020fe20008000f00 */
[----:B------:R-:W-:Y:S01]  /*59f0*/  IMAD.U32 R6, RZ, RZ, UR6 ;  /* 0x00000006ff067e24 */ /* 0x000fe2000f8e00ff */
[----:B--2---:R-:W-:Y:S01]  /*5a00*/  MOV R11, UR5 ;  /* 0x00000005000b7c02 */ /* 0x004fe20008000f00 */
[----:B------:R-:W-:Y:S02]  /*5a10*/  IMAD.U32 R10, RZ, RZ, UR4 ;  /* 0x00000004ff0a7e24 */ /* 0x000fe4000f8e00ff */
[----:B------:R-:W-:Y:S07]  /*5a20*/  LEPC R20, `(.L_x_96) ;  /* 0x000000001014794e */ /* 0x000fee0000000000 */
[----:B-1-3--:R-:W-:Y:S05]  /*5a30*/  CALL.ABS.NOINC R2 ;  /* 0x0000000002007343 */ /* 0x00afea0003c00000 */
.L_x_96:
[----:B------:R-:W-:Y:S05]  /*5a40*/  BSYNC.RECONVERGENT B6 ;  /* 0x0000000000067941 */ /* 0x000fea0003800200 */
.L_x_95:
[-C--:B---3--:R-:W-:Y:S01]  /*5a50*/  F2FP.F16.E4M3.UNPACK_B R83, R148.reuse ;  /* 0x00000094ff53723e */ /* 0x088fe200020006ff */
[----:B------:R-:W-:Y:S05]  /*5a60*/  WARPSYNC.ALL ;  /* 0x0000000000007948 */ /* 0x000fea0003800000 */
[----:B------:R-:W-:Y:S01]  /*5a70*/  R2UR UR4, R80 ;  /* 0x00000000500472ca */ /* 0x000fe200000e0000 */
[--C-:B------:R-:W-:Y:S01]  /*5a80*/  HADD2.F32 R82, -RZ, R83.reuse.H0_H0 ;  /* 0x20000053ff527230 */ /* 0x100fe20000004100 */
[----:B------:R-:W-:Y:S01]  /*5a90*/  F2FP.F16.E4M3.UNPACK_B R85, R148.H1 ;  /* 0x00000094ff55723e */ /* 0x000fe200030006ff */
[----:B------:R-:W-:Y:S01]  /*5aa0*/  HADD2.F32 R83, -RZ, R83.H1_H1 ;  /* 0x30000053ff537230 */ /* 0x000fe20000004100 */
[-C--:B------:R-:W-:Y:S01]  /*5ab0*/  F2FP.F16.E4M3.UNPACK_B R87, R149.reuse ;  /* 0x00000095ff57723e */ /* 0x080fe200020006ff */
[----:B------:R-:W-:Y:S01]  /*5ac0*/  BSSY.RECONVERGENT B0, `(.L_x_97) ;  /* 0x000011d000007945 */ /* 0x000fe20003800200 */
[----:B------:R-:W-:Y:S01]  /*5ad0*/  F2FP.F16.E4M3.UNPACK_B R89, R149.H1 ;  /* 0x00000095ff59723e */ /* 0x000fe200030006ff */
[----:B------:R-:W-:Y:S01]  /*5ae0*/  HADD2.F32 R84, -RZ, R85.H0_H0 ;  /* 0x20000055ff547230 */ /* 0x000fe20000004100 */
[-C--:B------:R-:W-:Y:S01]  /*5af0*/  F2FP.F16.E4M3.UNPACK_B R91, R150.reuse ;  /* 0x00000096ff5b723e */ /* 0x080fe200020006ff */
[----:B------:R-:W-:Y:S01]  /*5b00*/  HADD2.F32 R88, -RZ, R87.H1_H1 ;  /* 0x30000057ff587230 */ /* 0x000fe20000004100 */
[----:B------:R-:W-:Y:S01]  /*5b10*/  F2FP.F16.E4M3.UNPACK_B R93, R150.H1 ;  /* 0x00000096ff5d723e */ /* 0x000fe200030006ff */
[----:B------:R-:W-:Y:S01]  /*5b20*/  HADD2.F32 R86, -RZ, R85.H1_H1 ;  /* 0x30000055ff567230 */ /* 0x000fe20000004100 */
[-C--:B------:R-:W-:Y:S01]  /*5b30*/  F2FP.F16.E4M3.UNPACK_B R95, R151.reuse ;  /* 0x00000097ff5f723e */ /* 0x080fe200020006ff */
[----:B------:R-:W2:Y:S01]  /*5b40*/  LDTM.x64 R4, tmem[UR4] ;  /* 0x00000004000479ee */ /* 0x000ea20008340000 */
[----:B------:R-:W-:Y:S01]  /*5b50*/  F2FP.F16.E4M3.UNPACK_B R97, R151.H1 ;  /* 0x00000097ff61723e */ /* 0x000fe200030006ff */
[----:B------:R-:W-:Y:S01]  /*5b60*/  HADD2.F32 R85, -RZ, R87.H0_H0 ;  /* 0x20000057ff557230 */ /* 0x000fe20000004100 */
[-C--:B------:R-:W-:Y:S01]  /*5b70*/  F2FP.F16.E4M3.UNPACK_B R99, R152.reuse ;  /* 0x00000098ff63723e */ /* 0x080fe200020006ff */
[----:B------:R-:W-:Y:S01]  /*5b80*/  HADD2.F32 R87, -RZ, R89.H0_H0 ;  /* 0x20000059ff577230 */ /* 0x000fe20000004100 */
[----:B------:R-:W-:Y:S01]  /*5b90*/  F2FP.F16.E4M3.UNPACK_B R101, R152.H1 ;  /* 0x00000098ff65723e */ /* 0x000fe200030006ff */
[----:B------:R-:W-:Y:S01]  /*5ba0*/  HADD2.F32 R92, -RZ, R91.H1_H1 ;  /* 0x3000005bff5c7230 */ /* 0x000fe20000004100 */
[----:B------:R-:W-:Y:S01]  /*5bb0*/  ISETP.NE.AND P6, PT, R184, RZ, PT ;  /* 0x000000ffb800720c */ /* 0x000fe20003fc5270 */
[----:B------:R-:W-:Y:S01]  /*5bc0*/  HADD2.F32 R96, -RZ, R95.H1_H1 ;  /* 0x3000005fff607230 */ /* 0x000fe20000004100 */
[----:B------:R-:W-:Y:S01]  /*5bd0*/  SHF.L.U32 R211, R176, 0x4, RZ ;  /* 0x00000004b0d37819 */ /* 0x000fe200000006ff */
[----:B------:R-:W-:Y:S01]  /*5be0*/  HADD2.F32 R100, -RZ, R99.H1_H1 ;  /* 0x30000063ff647230 */ /* 0x000fe20000004100 */
[----:B------:R-:W-:Y:S01]  /*5bf0*/  SHF.L.U32 R219, R175, 0x4, RZ ;  /* 0x00000004afdb7819 */ /* 0x000fe200000006ff */
[----:B------:R-:W-:Y:S01]  /*5c00*/  HADD2.F32 R90, -RZ, R89.H1_H1 ;  /* 0x30000059ff5a7230 */ /* 0x000fe20000004100 */
[C---:B------:R-:W-:Y:S01]  /*5c10*/  IADD3 R204, PT, PT, R190.reuse, R211, RZ ;  /* 0x000000d3becc7210 */ /* 0x040fe20007ffe0ff */
[----:B------:R-:W-:Y:S01]  /*5c20*/  HADD2.F32 R89, -RZ, R91.H0_H0 ;  /* 0x2000005bff597230 */ /* 0x000fe20000004100 */
[----:B------:R-:W-:Y:S01]  /*5c30*/  IADD3 R206, PT, PT, R190, R219, RZ ;  /* 0x000000dbbece7210 */ /* 0x000fe20007ffe0ff */
[--C-:B------:R-:W-:Y:S01]  /*5c40*/  HADD2.F32 R91, -RZ, R93.reuse.H0_H0 ;  /* 0x2000005dff5b7230 */ /* 0x100fe20000004100 */
[----:B------:R-:W-:Y:S01]  /*5c50*/  SHF.L.U32 R217, R188, 0x4, RZ ;  /* 0x00000004bcd97819 */ /* 0x000fe200000006ff */
[----:B------:R-:W-:Y:S01]  /*5c60*/  HADD2.F32 R94, -RZ, R93.H1_H1 ;  /* 0x3000005dff5e7230 */ /* 0x000fe20000004100 */
[-C--:B------:R-:W-:Y:S01]  /*5c70*/  F2FP.F16.E4M3.UNPACK_B R103, R153.reuse ;  /* 0x00000099ff67723e */ /* 0x080fe200020006ff */
[----:B------:R-:W-:Y:S01]  /*5c80*/  HADD2.F32 R93, -RZ, R95.H0_H0 ;  /* 0x2000005fff5d7230 */ /* 0x000fe20000004100 */
[----:B------:R-:W-:Y:S01]  /*5c90*/  IADD3 R205, PT, PT, R217, R204, RZ ;  /* 0x000000ccd9cd7210 */ /* 0x000fe20007ffe0ff */
[----:B------:R-:W-:Y:S01]  /*5ca0*/  HADD2.F32 R95, -RZ, R97.H0_H0 ;  /* 0x20000061ff5f7230 */ /* 0x000fe20000004100 */
[----:B------:R-:W-:Y:S01]  /*5cb0*/  F2FP.F16.E4M3.UNPACK_B R105, R153.H1 ;  /* 0x00000099ff69723e */ /* 0x000fe200030006ff */
[C---:B--2---:R-:W-:Y:S01]  /*5cc0*/  FMUL R0, R78.reuse, R4 ;  /* 0x000000044e007220 */ /* 0x044fe20000400000 */
[C---:B-1----:R-:W-:Y:S01]  /*5cd0*/  FMUL R2, R78.reuse, R5 ;  /* 0x000000054e027220 */ /* 0x042fe20000400000 */
[C---:B------:R-:W-:Y:S01]  /*5ce0*/  FMUL R4, R78.reuse, R8 ;  /* 0x000000084e047220 */ /* 0x040fe20000400000 */
[C---:B------:R-:W-:Y:S01]  /*5cf0*/  FMUL R5, R78.reuse, R9 ;  /* 0x000000094e057220 */ /* 0x040fe20000400000 */
[C---:B------:R-:W-:Y:S01]  /*5d00*/  FFMA R0, R81.reuse, R82, R0 ;  /* 0x0000005251007223 */ /* 0x040fe20000000000 */
[C---:B------:R-:W-:Y:S01]  /*5d10*/  FFMA R2, R81.reuse, R83, R2 ;  /* 0x0000005351027223 */ /* 0x040fe20000000002 */
[C---:B------:R-:W-:Y:S01]  /*5d20*/  FMUL R8, R78.reuse, R12 ;  /* 0x0000000c4e087220 */ /* 0x040fe20000400000 */
[C---:B------:R-:W-:Y:S01]  /*5d30*/  FMUL R9, R78.reuse, R13 ;  /* 0x0000000d4e097220 */ /* 0x040fe20000400000 */
[C---:B------:R-:W-:Y:S01]  /*5d40*/  FMUL R12, R78.reuse, R16 ;  /* 0x000000104e0c7220 */ /* 0x040fe20000400000 */
[C---:B------:R-:W-:Y:S01]  /*5d50*/  FMUL R13, R78.reuse, R17 ;  /* 0x000000114e0d7220 */ /* 0x040fe20000400000 */
[C---:B------:R-:W-:Y:S01]  /*5d60*/  FMUL R16, R78.reuse, R20 ;  /* 0x000000144e107220 */ /* 0x040fe20000400000 */
[C---:B------:R-:W-:Y:S01]  /*5d70*/  FMUL R17, R78.reuse, R21 ;  /* 0x000000154e117220 */ /* 0x040fe20000400000 */
[----:B------:R-:W-:Y:S02]  /*5d80*/  HADD2.F32 R104, -RZ, R103.H1_H1 ;  /* 0x30000067ff687230 */ /* 0x000fe40000004100 */
[C---:B------:R-:W-:Y:S01]  /*5d90*/  FMUL R20, R78.reuse, R24 ;  /* 0x000000184e147220 */ /* 0x040fe20000400000 */
[C---:B------:R-:W-:Y:S01]  /*5da0*/  FMUL R21, R78.reuse, R25 ;  /* 0x000000194e157220 */ /* 0x040fe20000400000 */
[C---:B------:R-:W-:Y:S01]  /*5db0*/  FMUL R24, R78.reuse, R28 ;  /* 0x0000001c4e187220 */ /* 0x040fe20000400000 */
[C---:B------:R-:W-:Y:S01]  /*5dc0*/  FMUL R25, R78.reuse, R29 ;  /* 0x0000001d4e197220 */ /* 0x040fe20000400000 */
[C---:B------:R-:W-:Y:S01]  /*5dd0*/  FMUL R28, R78.reuse, R32 ;  /* 0x000000204e1c7220 */ /* 0x040fe20000400000 */
[C---:B------:R-:W-:Y:S01]  /*5de0*/  FMUL R29, R78.reuse, R33 ;  /* 0x000000214e1d7220 */ /* 0x040fe20000400000 */
[C---:B------:R-:W-:Y:S01]  /*5df0*/  FMUL R32, R78.reuse, R36 ;  /* 0x000000244e207220 */ /* 0x040fe20000400000 */
[----:B------:R-:W-:Y:S01]  /*5e00*/  F2FP.F16.E4M3.UNPACK_B R107, R154 ;  /* 0x0000009aff6b723e */ /* 0x000fe200020006ff */
[C---:B------:R-:W-:Y:S01]  /*5e10*/  FMUL R33, R78.reuse, R37 ;  /* 0x000000254e217220 */ /* 0x040fe20000400000 */
[C---:B------:R-:W-:Y:S01]  /*5e20*/  FMUL R36, R78.reuse, R40 ;  /* 0x000000284e247220 */ /* 0x040fe20000400000 */
[----:B------:R-:W-:Y:S01]  /*5e30*/  F2FP.F16.E4M3.UNPACK_B R109, R154.H1 ;  /* 0x0000009aff6d723e */ /* 0x000fe200030006ff */
[C---:B------:R-:W-:Y:S01]  /*5e40*/  FMUL R37, R78.reuse, R41 ;  /* 0x000000294e257220 */ /* 0x040fe20000400000 */
[----:B------:R-:W-:Y:S02]  /*5e50*/  HADD2.F32 R108, -RZ, R107.H1_H1 ;  /* 0x3000006bff6c7230 */ /* 0x000fe40000004100 */
        /* <DEDUP_REMOVED lines=26> */
[C---:B------:R-:W-:Y:S01]  /*6000*/  FFMA R3, R81.reuse, R84, R3 ;  /* 0x0000005451037223 */ /* 0x040fe20000000003 */
[C---:B------:R-:W-:Y:S01]  /*6010*/  FFMA R7, R81.reuse, R86, R7 ;  /* 0x0000005651077223 */ /* 0x040fe20000000007 */
[----:B------:R-:W-:Y:S01]  /*6020*/  F2FP.F16.E4M3.UNPACK_B R127, R159 ;  /* 0x0000009fff7f723e */ /* 0x000fe200020006ff */
[C---:B------:R-:W-:Y:S01]  /*6030*/  FFMA R4, R81.reuse, R85, R4 ;  /* 0x0000005551047223 */ /* 0x040fe20000000004 */
[C---:B------:R-:W-:Y:S01]  /*6040*/  FFMA R5, R81.reuse, R88, R5 ;  /* 0x0000005851057223 */ /* 0x040fe20000000005 */
[----:B------:R-:W-:Y:S01]  /*6050*/  F2FP.F16.E4M3.UNPACK_B R129, R159.H1 ;  /* 0x0000009fff81723e */ /* 0x000fe200030006ff */
[----:B------:R-:W-:Y:S01]  /*6060*/  FFMA R6, R81, R87, R6 ;  /* 0x0000005751067223 */ /* 0x000fe20000000006 */
[----:B------:R-:W-:Y:S01]  /*6070*/  F2FP.SATFINITE.E4M3.F32.PACK_AB_MERGE_C R185, R7, R3, RZ ;  /* 0x0000000307b9723e */ /* 0x000fe200048070ff */
[----:B------:R-:W-:Y:S02]  /*6080*/  HADD2.F32 R124, -RZ, R123.H1_H1 ;  /* 0x3000007bff7c7230 */ /* 0x000fe40000004100 */
[----:B------:R-:W-:Y:S01]  /*6090*/  FMUL R11, R78, R11 ;  /* 0x0000000b4e0b7220 */ /* 0x000fe20000400000 */
[----:B------:R-:W-:Y:S01]  /*60a0*/  HADD2.F32 R128, -RZ, R127.H1_H1 ;  /* 0x3000007fff807230 */ /* 0x000fe20000004100 */
[----:B------:R-:W-:Y:S01]  /*60b0*/  F2FP.SATFINITE.E4M3.F32.PACK_AB_MERGE_C R184, R2, R0, R185 ;  /* 0x0000000002b8723e */ /* 0x000fe200048070b9 */
[C---:B------:R-:W-:Y:S01]  /*60c0*/  FMUL R10, R78.reuse, R14 ;  /* 0x0000000e4e0a7220 */ /* 0x040fe20000400000 */
[C---:B------:R-:W-:Y:S01]  /*60d0*/  FFMA R11, R81.reuse, R90, R11 ;  /* 0x0000005a510b7223 */ /* 0x040fe2000000000b */
[C---:B------:R-:W-:Y:S01]  /*60e0*/  FFMA R8, R81.reuse, R89, R8 ;  /* 0x0000005951087223 */ /* 0x040fe20000000008 */
[----:B------:R-:W-:Y:S01]  /*60f0*/  FFMA R9, R81, R92, R9 ;  /* 0x0000005c51097223 */ /* 0x000fe20000000009 */
[----:B------:R-:W-:Y:S01]  /*6100*/  F2FP.F16.E4M3.UNPACK_B R131, R160 ;  /* 0x000000a0ff83723e */ /* 0x000fe200020006ff */
[----:B------:R-:W-:Y:S01]  /*6110*/  HADD2.F32 R98, -RZ, R97.H1_H1 ;  /* 0x30000061ff627230 */ /* 0x000fe20000004100 */
[----:B------:R-:W-:Y:S01]  /*6120*/  F2FP.SATFINITE.E4M3.F32.PACK_AB_MERGE_C R186, R11, R6, RZ ;  /* 0x000000060bba723e */ /* 0x000fe200048070ff */
[----:B------:R-:W-:Y:S01]  /*6130*/  FFMA R10, R81, R91, R10 ;  /* 0x0000005b510a7223 */ /* 0x000fe2000000000a */
[----:B------:R-:W-:Y:S02]  /*6140*/  HADD2.F32 R97, -RZ, R99.H0_H0 ;  /* 0x20000063ff617230 */ /* 0x000fe40000004100 */
[C---:B------:R-:W-:Y:S01]  /*6150*/  FMUL R15, R78.reuse, R15 ;  /* 0x0000000f4e0f7220 */ /* 0x040fe20000400000 */
[----:B------:R-:W-:Y:S01]  /*6160*/  F2FP.SATFINITE.E4M3.F32.PACK_AB_MERGE_C R185, R5, R4, R186 ;  /* 0x0000000405b9723e */ /* 0x000fe200048070ba */
[----:B------:R-:W-:Y:S02]  /*6170*/  HADD2.F32 R132, -RZ, R131.H1_H1 ;  /* 0x30000083ff847230 */ /* 0x000fe40000004100 */
[C---:B------:R-:W-:Y:S01]  /*6180*/  FMUL R14, R78.reuse, R18 ;  /* 0x000000124e0e7220 */ /* 0x040fe20000400000 */
[C---:B------:R-:W-:Y:S01]  /*6190*/  FFMA R15, R81.reuse, R94, R15 ;  /* 0x0000005e510f7223 */ /* 0x040fe2000000000f */
[C---:B------:R-:W-:Y:S01]  /*61a0*/  FFMA R12, R81.reuse, R93, R12 ;  /* 0x0000005d510c7223 */ /* 0x040fe2000000000c */
[----:B------:R-:W-:Y:S01]  /*61b0*/  FFMA R13, R81, R96, R13 ;  /* 0x00000060510d7223 */ /* 0x000fe2000000000d */
[----:B------:R-:W-:Y:S01]  /*61c0*/  F2FP.F16.E4M3.UNPACK_B R133, R160.H1 ;  /* 0x000000a0ff85723e */ /* 0x000fe200030006ff */
[--C-:B------:R-:W-:Y:S01]  /*61d0*/  HADD2.F32 R99, -RZ, R101.reuse.H0_H0 ;  /* 0x20000065ff637230 */ /* 0x100fe20000004100 */
[----:B------:R-:W-:Y:S01]  /*61e0*/  F2FP.SATFINITE.E4M3.F32.PACK_AB_MERGE_C R186, R15, R10, RZ ;  /* 0x0000000a0fba723e */ /* 0x000fe200048070ff */
[----:B------:R-:W-:Y:S01]  /*61f0*/  FFMA R14, R81, R95, R14 ;  /* 0x0000005f510e7223 */ /* 0x000fe2000000000e */
[C---:B------:R-:W-:Y:S01]  /*6200*/  FMUL R19, R78.reuse, R19 ;  /* 0x000000134e137220 */ /* 0x040fe20000400000 */
[----:B------:R-:W-:Y:S01]  /*6210*/  HADD2.F32 R102, -RZ, R101.H1_H1 ;  /* 0x30000065ff667230 */ /* 0x000fe20000004100 */
[----:B------:R-:W-:Y:S01]  /*6220*/  F2FP.SATFINITE.E4M3.F32.PACK_AB_MERGE_C R186, R9, R8, R186 ;  /* 0x0000000809ba723e */ /* 0x000fe200048070ba */
[----:B------:R-:W-:Y:S02]  /*6230*/  HADD2.F32 R101, -RZ, R103.H0_H0 ;  /* 0x20000067ff657230 */ /* 0x000fe40000004100 */
[C---:B------:R-:W-:Y:S01]  /*6240*/  FFMA R19, R81.reuse, R98, R19 ;  /* 0x0000006251137223 */ /* 0x040fe20000000013 */
[C---:B------:R-:W-:Y:S01]  /*6250*/  FFMA R16, R81.reuse, R97, R16 ;  /* 0x0000006151107223 */ /* 0x040fe20000000010 */
[----:B------:R-:W-:Y:S01]  /*6260*/  FFMA R17, R81, R100, R17 ;  /* 0x0000006451117223 */ /* 0x000fe20000000011 */
[C---:B------:R-:W-:Y:S01]  /*6270*/  FMUL R18, R78.reuse, R22 ;  /* 0x000000164e127220 */ /* 0x040fe20000400000 */
[----:B------:R-:W-:Y:S01]  /*6280*/  F2FP.F16.E4M3.UNPACK_B R135, R161 ;  /* 0x000000a1ff87723e */ /* 0x000fe200020006ff */
        /* <DEDUP_REMOVED lines=10> */
[----:B------:R1:W-:Y:S01]  /*6330*/  STS.128 [R172+UR49+0x4200], R184 ;  /* 0x004200b8ac007988 */ /* 0x0003e20008000c31 */
[----:B------:R-:W-:Y:S01]  /*6340*/  HADD2.F32 R136, -RZ, R135.H1_H1 ;  /* 0x30000087ff887230 */ /* 0x000fe20000004100 */
[----:B------:R-:W-:Y:S01]  /*6350*/  F2FP.SATFINITE.E4M3.F32.PACK_AB_MERGE_C R196, R23, R18, RZ ;  /* 0x0000001217c4723e */ /* 0x000fe200048070ff */
[C---:B------:R-:W-:Y:S01]  /*6360*/  FMUL R22, R78.reuse, R26 ;  /* 0x0000001a4e167220 */ /* 0x040fe20000400000 */
[C---:B------:R-:W-:Y:S01]  /*6370*/  FMUL R27, R78.reuse, R27 ;  /* 0x0000001b4e1b7220 */ /* 0x040fe20000400000 */
[--C-:B------:R-:W-:Y:S01]  /*6380*/  HADD2.F32 R107, -RZ, R109.reuse.H0_H0 ;  /* 0x2000006dff6b7230 */ /* 0x100fe20000004100 */
[----:B------:R-:W-:Y:S01]  /*6390*/  F2FP.SATFINITE.E4M3.F32.PACK_AB_MERGE_C R196, R17, R16, R196 ;  /* 0x0000001011c4723e */ /* 0x000fe200048070c4 */
[C---:B------:R-:W-:Y:S01]  /*63a0*/  FFMA R22, R81.reuse, R103, R22 ;  /* 0x0000006751167223 */ /* 0x040fe20000000016 */
[C---:B------:R-:W-:Y:S01]  /*63b0*/  FFMA R27, R81.reuse, R106, R27 ;  /* 0x0000006a511b7223 */ /* 0x040fe2000000001b */
[C---:B------:R-:W-:Y:S01]  /*63c0*/  FFMA R24, R81.reuse, R105, R24 ;  /* 0x0000006951187223 */ /* 0x040fe20000000018 */
[----:B------:R-:W-:Y:S01]  /*63d0*/  F2FP.F16.E4M3.UNPACK_B R137, R161.H1 ;  /* 0x000000a1ff89723e */ /* 0x000fe200030006ff */
[----:B------:R-:W-:Y:S02]  /*63e0*/  HADD2.F32 R110, -RZ, R109.H1_H1 ;  /* 0x3000006dff6e7230 */ /* 0x000fe40000004100 */
[----:B------:R-:W-:Y:S01]  /*63f0*/  FFMA R25, R81, R108, R25 ;  /* 0x0000006c51197223 */ /* 0x000fe20000000019 */
[----:B------:R-:W-:Y:S01]  /*6400*/  F2FP.SATFINITE.E4M3.F32.PACK_AB_MERGE_C R197, R27, R22, RZ ;  /* 0x000000161bc5723e */ /* 0x000fe200048070ff */
[----:B------:R-:W-:Y:S02]  /*6410*/  HADD2.F32 R109, -RZ, R111.H0_H0 ;  /* 0x2000006fff6d7230 */ /* 0x000fe40000004100 */
[C---:B------:R-:W-:Y:S01]  /*6420*/  FMUL R26, R78.reuse, R30 ;  /* 0x0000001e4e1a7220 */ /* 0x040fe20000400000 */
[C---:B------:R-:W-:Y:S01]  /*6430*/  FMUL R31, R78.reuse, R31 ;  /* 0x0000001f4e1f7220 */ /* 0x040fe20000400000 */
[--C-:B------:R-:W-:Y:S01]  /*6440*/  HADD2.F32 R111, -RZ, R113.reuse.H0_H0 ;  /* 0x20000071ff6f7230 */ /* 0x100fe20000004100 */
[----:B------:R-:W-:Y:S01]  /*6450*/  F2FP.SATFINITE.E4M3.F32.PACK_AB_MERGE_C R197, R21, R20, R197 ;  /* 0x0000001415c5723e */ /* 0x000fe200048070c5 */
[C---:B------:R-:W-:Y:S01]  /*6460*/  FFMA R26, R81.reuse, R107, R26 ;  /* 0x0000006b511a7223 */ /* 0x040fe2000000001a */
[C---:B------:R-:W-:Y:S01]  /*6470*/  FFMA R31, R81.reuse, R110, R31 ;  /* 0x0000006e511f7223 */ /* 0x040fe2000000001f */
[C---:B------:R-:W-:Y:S01]  /*6480*/  FFMA R28, R81.reuse, R109, R28 ;  /* 0x0000006d511c7223 */ /* 0x040fe2000000001c */
[----:B------:R-:W-:Y:S01]  /*6490*/  F2FP.F16.E4M3.UNPACK_B R139, R162 ;  /* 0x000000a2ff8b723e */ /* 0x000fe200020006ff */
[----:B------:R-:W-:Y:S02]  /*64a0*/  HADD2.F32 R114, -RZ, R113.H1_H1 ;  /* 0x30000071ff727230 */ /* 0x000fe40000004100 */
[----:B------:R-:W-:Y:S01]  /*64b0*/  FFMA R29, R81, R112, R29 ;  /* 0x00000070511d7223 */ /* 0x000fe2000000001d */
[----:B------:R-:W-:Y:S01]  /*64c0*/  F2FP.SATFINITE.E4M3.F32.PACK_AB_MERGE_C R198, R31, R26, RZ ;  /* 0x0000001a1fc6723e */ /* 0x000fe200048070ff */
[----:B------:R-:W-:Y:S02]  /*64d0*/  HADD2.F32 R113, -RZ, R115.H0_H0 ;  /* 0x20000073ff717230 */ /* 0x000fe40000004100 */
[C---:B------:R-:W-:Y:S01]  /*64e0*/  FMUL R30, R78.reuse, R34 ;  /* 0x000000224e1e7220 */ /* 0x040fe20000400000 */
[----:B------:R-:W-:Y:S01]  /*64f0*/  HADD2.F32 R140, -RZ, R139.H1_H1 ;  /* 0x3000008bff8c7230 */ /* 0x000fe20000004100 */
[----:B------:R-:W-:Y:S01]  /*6500*/  F2FP.SATFINITE.E4M3.F32.PACK_AB_MERGE_C R198, R25, R24, R198 ;  /* 0x0000001819c6723e */ /* 0x000fe200048070c6 */
[C---:B------:R-:W-:Y:S01]  /*6510*/  FMUL R35, R78.reuse, R35 ;  /* 0x000000234e237220 */ /* 0x040fe20000400000 */
[--C-:B------:R-:W-:Y:S02]  /*6520*/  HADD2.F32 R115, -RZ, R117.reuse.H0_H0 ;  /* 0x20000075ff737230 */ /* 0x100fe40000004100 */
[C---:B------:R-:W-:Y:S01]  /*6530*/  FFMA R30, R81.reuse, R111, R30 ;  /* 0x0000006f511e7223 */ /* 0x040fe2000000001e */
[----:B------:R-:W-:Y:S02]  /*6540*/  HADD2.F32 R118, -RZ, R117.H1_H1 ;  /* 0x30000075ff767230 */ /* 0x000fe40000004100 */
[C---:B------:R-:W-:Y:S01]  /*6550*/  FFMA R35, R81.reuse, R114, R35 ;  /* 0x0000007251237223 */ /* 0x040fe20000000023 */
[C---:B------:R-:W-:Y:S01]  /*6560*/  FFMA R32, R81.reuse, R113, R32 ;  /* 0x0000007151207223 */ /* 0x040fe20000000020 */
[----:B------:R-:W-:Y:S01]  /*6570*/  F2FP.F16.E4M3.UNPACK_B R141, R162.H1 ;  /* 0x000000a2ff8d723e */ /* 0x000fe200030006ff */
[----:B------:R-:W-:Y:S01]  /*6580*/  FFMA R33, R81, R116, R33 ;  /* 0x0000007451217223 */ /* 0x000fe20000000021 */
[----:B------:R-:W-:Y:S01]  /*6590*/  HADD2.F32 R117, -RZ, R119.H0_H0 ;  /* 0x20000077ff757230 */ /* 0x000fe20000004100 */
        /* <DEDUP_REMOVED lines=9> */
[----:B------:R1:W-:Y:S01]  /*6630*/  STS.128 [R204+0x4010], R196 ;  /* 0x004010c4cc007388 */ /* 0x0003e20000000c00 */
[----:B------:R-:W-:Y:S01]  /*6640*/  FFMA R37, R81, R120, R37 ;  /* 0x0000007851257223 */ /* 0x000fe20000000025 */
[----:B------:R-:W-:Y:S01]  /*6650*/  F2FP.SATFINITE.E4M3.F32.PACK_AB_MERGE_C R200, R39, R34, RZ ;  /* 0x0000002227c8723e */ /* 0x000fe200048070ff */
[----:B------:R-:W-:Y:S02]  /*6660*/  HADD2.F32 R122, -RZ, R121.H1_H1 ;  /* 0x30000079ff7a7230 */ /* 0x000fe40000004100 */
[C---:B------:R-:W-:Y:S01]  /*6670*/  FMUL R38, R78.reuse, R42 ;  /* 0x0000002a4e267220 */ /* 0x040fe20000400000 */
[----:B------:R-:W-:Y:S01]  /*6680*/  HADD2.F32 R121, -RZ, R123.H0_H0 ;  /* 0x2000007bff797230 */ /* 0x000fe20000004100 */
[----:B------:R-:W-:Y:S01]  /*6690*/  F2FP.SATFINITE.E4M3.F32.PACK_AB_MERGE_C R200, R33, R32, R200 ;  /* 0x0000002021c8723e */ /* 0x000fe200048070c8 */
[----:B------:R-:W-:Y:S02]  /*66a0*/  HADD2.F32 R144, -RZ, R143.H1_H1 ;  /* 0x3000008fff907230 */ /* 0x000fe40000004100 */
[C---:B------:R-:W-:Y:S01]  /*66b0*/  FFMA R38, R81.reuse, R119, R38 ;  /* 0x0000007751267223 */ /* 0x040fe20000000026 */
[C---:B------:R-:W-:Y:S01]  /*66c0*/  FMUL R43, R78.reuse, R43 ;  /* 0x0000002b4e2b7220 */ /* 0x040fe20000400000 */
[--C-:B------:R-:W-:Y:S02]  /*66d0*/  HADD2.F32 R123, -RZ, R125.reuse.H0_H0 ;  /* 0x2000007dff7b7230 */ /* 0x100fe40000004100 */
[C---:B------:R-:W-:Y:S01]  /*66e0*/  FMUL R42, R78.reuse, R46 ;  /* 0x0000002e4e2a7220 */ /* 0x040fe20000400000 */
[----:B------:R-:W-:Y:S02]  /*66f0*/  HADD2.F32 R126, -RZ, R125.H1_H1 ;  /* 0x3000007dff7e7230 */ /* 0x000fe40000004100 */
[C---:B------:R-:W-:Y:S01]  /*6700*/  FFMA R43, R81.reuse, R122, R43 ;  /* 0x0000007a512b7223 */ /* 0x040fe2000000002b */
[----:B------:R-:W-:Y:S01]  /*6710*/  F2FP.F16.E4M3.UNPACK_B R145, R163.H1 ;  /* 0x000000a3ff91723e */ /* 0x000fe200030006ff */
[C---:B------:R-:W-:Y:S01]  /*6720*/  FFMA R40, R81.reuse, R121, R40 ;  /* 0x0000007951287223 */ /* 0x040fe20000000028 */
[----:B------:R-:W-:Y:S01]  /*6730*/  FFMA R41, R81, R124, R41 ;  /* 0x0000007c51297223 */ /* 0x000fe20000000029 */
[----:B------:R-:W-:Y:S01]  /*6740*/  ISETP.NE.AND P0, PT, R193, RZ, PT ;  /* 0x000000ffc100720c */ /* 0x000fe20003f05270 */
[----:B------:R-:W-:Y:S01]  /*6750*/  HADD2.F32 R125, -RZ, R127.H0_H0 ;  /* 0x2000007fff7d7230 */ /* 0x000fe20000004100 */
[----:B------:R-:W-:Y:S01]  /*6760*/  F2FP.SATFINITE.E4M3.F32.PACK_AB_MERGE_C R201, R43, R38, RZ ;  /* 0x000000262bc9723e */ /* 0x000fe200048070ff */
[----:B------:R-:W-:Y:S01]  /*6770*/  FFMA R42, R81, R123, R42 ;  /* 0x0000007b512a7223 */ /* 0x000fe2000000002a */
[C---:B------:R-:W-:Y:S01]  /*6780*/  FMUL R47, R78.reuse, R47 ;  /* 0x0000002f4e2f7220 */ /* 0x040fe20000400000 */
[--C-:B------:R-:W-:Y:S01]  /*6790*/  HADD2.F32 R127, -RZ, R129.reuse.H0_H0 ;  /* 0x20000081ff7f7230 */ /* 0x100fe20000004100 */
[----:B------:R-:W-:Y:S01]  /*67a0*/  F2FP.SATFINITE.E4M3.F32.PACK_AB_MERGE_C R201, R37, R36, R201 ;  /* 0x0000002425c9723e */ /* 0x000fe200048070c9 */
[----:B------:R-:W-:Y:S02]  /*67b0*/  HADD2.F32 R130, -RZ, R129.H1_H1 ;  /* 0x30000081ff827230 */ /* 0x000fe40000004100 */
[C---:B------:R-:W-:Y:S01]  /*67c0*/  FFMA R47, R81.reuse, R126, R47 ;  /* 0x0000007e512f7223 */ /* 0x040fe2000000002f */
[C---:B------:R-:W-:Y:S01]  /*67d0*/  FFMA R44, R81.reuse, R125, R44 ;  /* 0x0000007d512c7223 */ /* 0x040fe2000000002c */
[C---:B------:R-:W-:Y:S01]  /*67e0*/  FFMA R45, R81.reuse, R128, R45 ;  /* 0x00000080512d7223 */ /* 0x040fe2000000002d */
[----:B------:R-:W-:Y:S02]  /*67f0*/  HADD2.F32 R129, -RZ, R131.H0_H0 ;  /* 0x20000083ff817230 */ /* 0x000fe40000004100 */
[C---:B------:R-:W-:Y:S01]  /*6800*/  FMUL R46, R78.reuse, R50 ;  /* 0x000000324e2e7220 */ /* 0x040fe20000400000 */
[C---:B------:R-:W-:Y:S01]  /*6810*/  FMUL R51, R78.reuse, R51 ;  /* 0x000000334e337220 */ /* 0x040fe20000400000 */
[--C-:B------:R-:W-:Y:S02]  /*6820*/  HADD2.F32 R131, -RZ, R133.reuse.H0_H0 ;  /* 0x20000085ff837230 */ /* 0x100fe40000004100 */
[C---:B------:R-:W-:Y:S01]  /*6830*/  FMUL R50, R78.reuse, R54 ;  /* 0x000000364e327220 */ /* 0x040fe20000400000 */
[C---:B------:R-:W-:Y:S01]  /*6840*/  FFMA R46, R81.reuse, R127, R46 ;  /* 0x0000007f512e7223 */ /* 0x040fe2000000002e */
[----:B------:R-:W-:Y:S02]  /*6850*/  HADD2.F32 R134, -RZ, R133.H1_H1 ;  /* 0x30000085ff867230 */ /* 0x000fe40000004100 */
[C---:B------:R-:W-:Y:S01]  /*6860*/  FFMA R51, R81.reuse, R130, R51 ;  /* 0x0000008251337223 */ /* 0x040fe20000000033 */
[----:B------:R-:W-:Y:S02]  /*6870*/  HADD2.F32 R133, -RZ, R135.H0_H0 ;  /* 0x20000087ff857230 */ /* 0x000fe40000004100 */
[C---:B------:R-:W-:Y:S01]  /*6880*/  FMUL R55, R78.reuse, R55 ;  /* 0x000000374e377220 */ /* 0x040fe20000400000 */
[C---:B------:R-:W-:Y:S01]  /*6890*/  FFMA R48, R81.reuse, R129, R48 ;  /* 0x0000008151307223 */ /* 0x040fe20000000030 */
[C---:B------:R-:W-:Y:S01]  /*68a0*/  FFMA R49, R81.reuse, R132, R49 ;  /* 0x0000008451317223 */ /* 0x040fe20000000031 */
[--C-:B------:R-:W-:Y:S02]  /*68b0*/  HADD2.F32 R135, -RZ, R137.reuse.H0_H0 ;  /* 0x20000089ff877230 */ /* 0x100fe40000004100 */
[C---:B------:R-:W-:Y:S01]  /*68c0*/  FFMA R50, R81.reuse, R131, R50 ;  /* 0x0000008351327223 */ /* 0x040fe20000000032 */
[----:B------:R-:W-:Y:S02]  /*68d0*/  HADD2.F32 R138, -RZ, R137.H1_H1 ;  /* 0x30000089ff8a7230 */ /* 0x000fe40000004100 */
[C---:B------:R-:W-:Y:S01]  /*68e0*/  FMUL R54, R78.reuse, R58 ;  /* 0x0000003a4e367220 */ /* 0x040fe20000400000 */
[----:B------:R-:W-:Y:S02]  /*68f0*/  HADD2.F32 R137, -RZ, R139.H0_H0 ;  /* 0x2000008bff897230 */ /* 0x000fe40000004100 */
[C---:B------:R-:W-:Y:S01]  /*6900*/  FFMA R55, R81.reuse, R134, R55 ;  /* 0x0000008651377223 */ /* 0x040fe20000000037 */
        /* <DEDUP_REMOVED lines=16> */
[----:B------:R-:W-:Y:S01]  /*6a10*/  FFMA R63, R81, R142, R63 ;  /* 0x0000008e513f7223 */ /* 0x000fe2000000003f */
[----:B------:R-:W-:Y:S01]  /*6a20*/  FMUL R67, R78, R67 ;  /* 0x000000434e437220 */ /* 0x000fe20000400000 */
[----:B------:R-:W-:Y:S01]  /*6a30*/  F2FP.SATFINITE.E4M3.F32.PACK_AB_MERGE_C R202, R47, R42, RZ ;  /* 0x0000002a2fca723e */ /* 0x000fe200048070ff */
[----:B------:R-:W-:Y:S01]  /*6a40*/  FFMA R60, R81, R141, R60 ;  /* 0x0000008d513c7223 */ /* 0x000fe2000000003c */
[----:B------:R-:W-:Y:S01]  /*6a50*/  F2FP.SATFINITE.E4M3.F32.PACK_AB_MERGE_C R203, R51, R46, RZ ;  /* 0x0000002e33cb723e */ /* 0x000fe200048070ff */
[C---:B------:R-:W-:Y:S01]  /*6a60*/  FFMA R61, R81.reuse, R144, R61 ;  /* 0x00000090513d7223 */ /* 0x040fe2000000003d */
[C---:B------:R-:W-:Y:S01]  /*6a70*/  FFMA R62, R81.reuse, R143, R62 ;  /* 0x0000008f513e7223 */ /* 0x040fe2000000003e */
[----:B------:R-:W-:Y:S01]  /*6a80*/  FFMA R67, R81, R146, R67 ;  /* 0x0000009251437223 */ /* 0x000fe20000000043 */
[----:B------:R-:W-:Y:S02]  /*6a90*/  F2FP.SATFINITE.E4M3.F32.PACK_AB_MERGE_C R202, R41, R40, R202 ;  /* 0x0000002829ca723e */ /* 0x000fe400048070ca */
[----:B------:R-:W-:Y:S02]  /*6aa0*/  F2FP.SATFINITE.E4M3.F32.PACK_AB_MERGE_C R203, R45, R44, R203 ;  /* 0x0000002c2dcb723e */ /* 0x000fe400048070cb */
[----:B------:R-:W-:Y:S02]  /*6ab0*/  F2FP.SATFINITE.E4M3.F32.PACK_AB_MERGE_C R212, R55, R50, RZ ;  /* 0x0000003237d4723e */ /* 0x000fe400048070ff */
[----:B------:R-:W-:Y:S01]  /*6ac0*/  F2FP.SATFINITE.E4M3.F32.PACK_AB_MERGE_C R213, R59, R54, RZ ;  /* 0x000000363bd5723e */ /* 0x000fe200048070ff */
[----:B------:R1:W-:Y:S01]  /*6ad0*/  STS.128 [R206+0x4020], R200 ;  /* 0x004020c8ce007388 */ /* 0x0003e20000000c00 */
[----:B------:R-:W-:Y:S02]  /*6ae0*/  F2FP.SATFINITE.E4M3.F32.PACK_AB_MERGE_C R214, R63, R58, RZ ;  /* 0x0000003a3fd6723e */ /* 0x000fe400048070ff */
[----:B------:R-:W-:Y:S02]  /*6af0*/  F2FP.SATFINITE.E4M3.F32.PACK_AB_MERGE_C R215, R67, R62, RZ ;  /* 0x0000003e43d7723e */ /* 0x000fe400048070ff */
[----:B------:R-:W-:Y:S02]  /*6b00*/  F2FP.SATFINITE.E4M3.F32.PACK_AB_MERGE_C R212, R49, R48, R212 ;  /* 0x0000003031d4723e */ /* 0x000fe400048070d4 */
[----:B------:R-:W-:Y:S02]  /*6b10*/  F2FP.SATFINITE.E4M3.F32.PACK_AB_MERGE_C R213, R53, R52, R213 ;  /* 0x0000003435d5723e */ /* 0x000fe400048070d5 */
[----:B------:R-:W-:Y:S02]  /*6b20*/  F2FP.SATFINITE.E4M3.F32.PACK_AB_MERGE_C R214, R57, R56, R214 ;  /* 0x0000003839d6723e */ /* 0x000fe400048070d6 */
[----:B------:R-:W-:Y:S02]  /*6b30*/  F2FP.SATFINITE.E4M3.F32.PACK_AB_MERGE_C R215, R61, R60, R215 ;  /* 0x0000003c3dd7723e */ /* 0x000fe400048070d7 */
[----:B------:R-:W-:Y:S02]  /*6b40*/  LEA R210, R181, UR49, 0x3 ;  /* 0x00000031b5d27c11 */ /* 0x000fe4000f8e18ff */
[----:B------:R-:W-:Y:S01]  /*6b50*/  @P6 SHF.L.U32 R221, R180, 0x1f, RZ ;  /* 0x0000001fb4dd6819 */ /* 0x000fe200000006ff */
[----:B------:R1:W-:Y:S01]  /*6b60*/  STS.128 [R205+0x4010], R212 ;  /* 0x004010d4cd007388 */ /* 0x0003e20000000c00 */
[----:B------:R-:W-:Y:S01]  /*6b70*/  @!PT LDS RZ, [RZ] ;  /* 0x00000000fffff984 */ /* 0x000fe20000000800 */
[----:B------:R-:W-:Y:S01]  /*6b80*/  @!PT LDS RZ, [RZ] ;  /* 0x00000000fffff984 */ /* 0x000fe20000000800 */
[----:B------:R-:W-:Y:S01]  /*6b90*/  @!PT LDS RZ, [RZ] ;  /* 0x00000000fffff984 */ /* 0x000fe20000000800 */
[----:B------:R-:W-:Y:S01]  /*6ba0*/  @!PT LDS RZ, [RZ] ;  /* 0x00000000fffff984 */ /* 0x000fe20000000800 */
[----:B------:R2:W-:Y:S07]  /*6bb0*/  MEMBAR.ALL.CTA ;  /* 0x0000000000007992 */ /* 0x0005ee0000008000 */
[----:B--2---:R-:W2:Y:S02]  /*6bc0*/  FENCE.VIEW.ASYNC.S ;  /* 0x00000000000073c6 */ /* 0x004ea40000000000 */
[----:B--2---:R-:W-:Y:S06]  /*6bd0*/  BAR.SYNC.DEFER_BLOCKING 0x1, 0x80 ;  /* 0x0042000000007b1d */ /* 0x004fec0000010000 */
[----:B------:R-:W-:Y:S05]  /*6be0*/  @P0 BRA `(.L_x_98) ;  /* 0x0000000000280947 */ /* 0x000fea0003800000 */
[----:B------:R-:W-:Y:S02]  /*6bf0*/  UIADD3 UR4, UPT, UPT, UR49, 0x4200, URZ ;  /* 0x0000420031047890 */ /* 0x000fe4000fffe0ff */
[----:B------:R-:W-:Y:S01]  /*6c00*/  UIADD3 UR6, UP0, UPT, UR52, 0x680, URZ ;  /* 0x0000068034067890 */ /* 0x000fe2000ff1e0ff */
[----:B------:R-:W-:Y:S03]  /*6c10*/  UMOV UR43, UR36 ;  /* 0x00000024002b7c82 */ /* 0x000fe60008000000 */
[----:B------:R-:W-:Y:S01]  /*6c20*/  MOV R192, UR4 ;  /* 0x0000000400c07c02 */ /* 0x000fe20008000f00 */
[----:B------:R-:W-:Y:S03]  /*6c30*/  UIADD3.X UR7, UPT, UPT, URZ, UR53, URZ, UP0, !UPT ;  /* 0x00000035ff077290 */ /* 0x000fe600087fe4ff */
[----:B------:R-:W-:Y:S11]  /*6c40*/  R2UR UR40, R192 ;  /* 0x00000000c02872ca */ /* 0x000ff600000e0000 */
[----:B------:R-:W-:Y:S02]  /*6c50*/  @!UPT UIADD3 URZ, UPT, UPT, URZ, URZ, URZ ;  /* 0x000000fffffff290 */ /* 0x000fe4000fffe0ff */
[----:B------:R2:W-:Y:S01]  /*6c60*/  UTMASTG.3D [UR40], [UR6] ;  /* 0x00000028060073b5 */ /* 0x0005e20008010000 */
[----:B------:R0:W-:Y:S01]  /*6c70*/  UTMACMDFLUSH ;  /* 0x00000000000079b7 */ /* 0x0001e20000000000 */
[----:B--2---:R-:W-:Y:S04]  /*6c80*/  DEPBAR.LE SB0, 0x1 ;  /* 0x000080400000791a */ /* 0x004fe80000000000 */
.L_x_98:
[----:B------:R-:W-:Y:S05]  /*6c90*/  BSYNC.RECONVERGENT B0 ;  /* 0x0000000000007941 */ /* 0x000fea0003800200 */
.L_x_97:
[----:B------:R-:W-:Y:S06]  /*6ca0*/  BAR.SYNC.DEFER_BLOCKING 0x1, 0x80 ;  /* 0x0042000000007b1d */ /* 0x000fec0000010000 */
[----:B------:R-:W2:Y:S01]  /*6cb0*/  @P6 SYNCS.PHASECHK.TRANS64.TRYWAIT P0, [R210+URZ+0x60], R221 ;  /* 0x000060ddd20065a7 */ /* 0x000ea200080011ff */
[----:B------:R-:W-:Y:S01]  /*6cc0*/  BSSY B1, `(.L_x_99) ;  /* 0x0000023000017945 */ /* 0x000fe20003800000 */
[----:B--2---:R-:W-:Y:S03]  /*6cd0*/  @P6 SEL R208, RZ, 0x1, !P0 ;  /* 0x00000001ffd06807 */ /* 0x004fe60004000000 */
[----:B------:R-:W-:Y:S05]  /*6ce0*/  @!P6 BRA `(.L_x_100) ;  /* 0x000000000080e947 */ /* 0x000fea0003800000 */
[----:B------:R-:W-:Y:S01]  /*6cf0*/  ISETP.NE.AND P1, PT, R209, RZ, PT ;  /* 0x000000ffd100720c */ /* 0x000fe20003f25270 */
[----:B------:R-:W-:Y:S01]  /*6d00*/  BSSY B0, `(.L_x_101) ;  /* 0x000000a000007945 */ /* 0x000fe20003800000 */
[----:B------:R-:W-:Y:S11]  /*6d10*/  ISETP.NE.AND P0, PT, R208, RZ, PT ;  /* 0x000000ffd000720c */ /* 0x000ff60003f05270 */
[----:B------:R-:W-:Y:S04]  /*6d20*/  @P1 IMAD R0, R181, 0x2000, R190 ;  /* 0x00002000b5001824 */ /* 0x000fe800078e02be */
[C---:B------:R-:W-:Y:S01]  /*6d30*/  @P1 IMAD.IADD R2, R0.reuse, 0x1, R211 ;  /* 0x0000000100021824 */ /* 0x040fe200078e02d3 */
[----:B------:R-:W-:Y:S03]  /*6d40*/  @P1 IADD3 R219, PT, PT, R0, R219, RZ ;  /* 0x000000db00db1210 */ /* 0x000fe60007ffe0ff */
[----:B------:R-:W-:Y:S01]  /*6d50*/  @P1 IMAD.IADD R217, R217, 0x1, R2 ;  /* 0x00000001d9d91824 */ /* 0x000fe200078e0202 */
[----:B------:R-:W-:Y:S06]  /*6d60*/  @P0 BRA `(.L_x_102) ;  /* 0x00000000000c0947 */ /* 0x000fec0003800000 */
[----:B------:R-:W-:Y:S04]  /*6d70*/  SHF.L.U32 R3, R180, 0x1f, RZ ;  /* 0x0000001fb4037819 */ /* 0x000fe800000006ff */
[----:B------:R-:W2:Y:S02]  /*6d80*/  SYNCS.PHASECHK.TRANS64.TRYWAIT P0, [R210+URZ+0x60], R3 ;  /* 0x00006003d20075a7 */ /* 0x000ea400080011ff */
[----:B--2---:R-:W-:Y:S05]  /*6d90*/  @!P0 BRA `(.L_x_103) ;  /* 0x0000001c00e88947 */ /* 0x004fea0003800000 */
.L_x_102:
[----:B------:R-:W-:Y:S05]  /*6da0*/  BSYNC B0 ;  /* 0x0000000000007941 */ /* 0x000fea0003800000 */
.L_x_101:
[----:B------:R-:W-:Y:S01]  /*6db0*/  ISETP.NE.AND P0, PT, R209, RZ, PT ;  /* 0x000000ffd100720c */ /* 0x000fe20003f05270 */
[----:B--2---:R-:W-:Y:S02]  /*6dc0*/  VIADD R210, R210, 0x70 ;  /* 0x00000070d2d27836 */ /* 0x004fe40000000000 */
[----:B------:R-:W-:Y:S02]  /*6dd0*/  IMAD.U32 R3, RZ, RZ, UR37 ;  /* 0x00000025ff037e24 */ /* 0x000fe4000f8e00ff */
[----:B------:R-:W-:Y:S03]  /*6de0*/  VIADD R181, R181, 0x1 ;  /* 0x00000001b5b57836 */ /* 0x000fe60000000000 */
[----:B------:R-:W-:Y:S05]  /*6df0*/  PRMT R3, R3, 0x654, R210 ;  /* 0x0000065403037816 */ /* 0x000fea00000000d2 */
[----:B------:R2:W3:Y:S04]  /*6e00*/  @P0 LDS.128 R148, [R0] ;  /* 0x0000000000940984 */ /* 0x0004e80000000c00 */
[----:B------:R2:W4:Y:S04]  /*6e10*/  @P0 LDS.128 R152, [R2+0x10] ;  /* 0x0000100002980984 */ /* 0x0005280000000c00 */
        /* <DEDUP_REMOVED lines=9> */
[----:B------:R-:W-:Y:S01]  /*6eb0*/  SEL R181, R181, RZ, P0 ;  /* 0x000000ffb5b57207 */ /* 0x000fe20000000000 */
[----:B-----5:R5:W-:Y:S02]  /*6ec0*/  SYNCS.ARRIVE.TRANS64.RED.A1T0 RZ, [R3+URZ], RZ ;  /* 0x000000ff03ff79a7 */ /* 0x020be400081004ff */
[----:B-----5:R-:W-:Y:S04]  /*6ed0*/  SEL R3, RZ, 0x1, P0 ;  /* 0x00000001ff037807 */ /* 0x020fe80000000000 */
[----:B--234-:R-:W-:Y:S02]  /*6ee0*/  LOP3.LUT R180, R180, R3, RZ, 0x3c, !PT ;  /* 0x00000003b4b47212 */ /* 0x01cfe400078e3cff */
.L_x_100:
[----:B------:R-:W-:Y:S05]  /*6ef0*/  BSYNC B1 ;  /* 0x0000000000017941 */ /* 0x000fea0003800000 */
.L_x_99:
[----:B------:R-:W-:Y:S05]  /*6f00*/  VIADD R0, R80, 0x40 ;  /* 0x0000004050007836 */ /* 0x000fea0000000000 */
[----:B------:R-:W-:Y:S04]  /*6f10*/  SHF.R.U32.HI R0, RZ, 0x15, R0 ;  /* 0x00000015ff007819 */ /* 0x000fe80000011600 */
[----:B------:R-:W-:Y:S11]  /*6f20*/  LOP3.LUT P0, RZ, R0, 0x3, R173, 0x48, !PT ;  /* 0x0000000300ff7812 */ /* 0x000ff600078048ad */
[----:B------:R-:W-:Y:S02]  /*6f30*/  @!UPT UIADD3 URZ, UPT, UPT, URZ, URZ, URZ ;  /* 0x000000fffffff290 */ /* 0x000fe4000fffe0ff */
[----:B------:R-:W-:Y:S05]  /*6f40*/  @!P0 BRA `(.L_x_104) ;  /* 0x0000000000408947 */ /* 0x000fea0003800000 */
[----:B------:R-:W2:Y:S01]  /*6f50*/  LDCU.64 UR8, c[0x4][0x70] ;  /* 0x01000e00ff0877ac */ /* 0x000ea20008000a00 */
[----:B------:R-:W-:Y:S01]  /*6f60*/  MOV R3, 0x0 ;  /* 0x0000000000037802 */ /* 0x000fe20000000f00 */
[----:B------:R-:W-:Y:S02]  /*6f70*/  HFMA2 R12, -RZ, RZ, 0, 5.9604644775390625e-08 ;  /* 0x00000001ff0c7431 */ /* 0x000fe400000001ff */
[----:B------:R-:W-:Y:S02]  /*6f80*/  IMAD.MOV.U32 R8, RZ, RZ, 0x192 ;  /* 0x00000192ff087424 */ /* 0x000fe400078e00ff */
[----:B------:R-:W-:Y:S01]  /*6f90*/  IMAD.MOV.U32 R13, RZ, RZ, RZ ;  /* 0x000000ffff0d7224 */ /* 0x000fe200078e00ff */
[----:B------:R-:W3:Y:S01]  /*6fa0*/  LDCU.64 UR6, c[0x4][0x78] ;  /* 0x01000f00ff0677ac */ /* 0x000ee20008000a00 */
[----:B------:R-:W4:Y:S01]  /*6fb0*/  LDC.64 R2, c[0x4][R3] ;  /* 0x0100000003027b82 */ /* 0x000f220000000a00 */
[----:B------:R-:W5:Y:S01]  /*6fc0*/  LDCU.64 UR4, c[0x4][0x10] ;  /* 0x01000200ff0477ac */ /* 0x000f620008000a00 */
[----:B--2---:R-:W-:Y:S01]  /*6fd0*/  MOV R5, UR9 ;  /* 0x0000000900057c02 */ /* 0x004fe20008000f00 */
[----:B------:R-:W-:Y:S01]  /*6fe0*/  IMAD.U32 R4, RZ, RZ, UR8 ;  /* 0x00000008ff047e24 */ /* 0x000fe2000f8e00ff */
[----:B---3--:R-:W-:Y:S01]  /*6ff0*/  MOV R7, UR7 ;  /* 0x0000000700077c02 */ /* 0x008fe20008000f00 */
[----:B------:R-:W-:Y:S01]  /*7000*/  IMAD.U32 R6, RZ, RZ, UR6 ;  /* 0x00000006ff067e24 */ /* 0x000fe2000f8e00ff */
[----:B-----5:R-:W-:Y:S01]  /*7010*/  MOV R11, UR5 ;  /* 0x00000005000b7c02 */ /* 0x020fe20008000f00 */
[----:B------:R-:W-:Y:S02]  /*7020*/  IMAD.U32 R10, RZ, RZ, UR4 ;  /* 0x00000004ff0a7e24 */ /* 0x000fe4000f8e00ff */
[----:B------:R-:W-:Y:S07]  /*7030*/  LEPC R20, `(.L_x_104) ;  /* 0x000000001014794e */ /* 0x000fee0000000000 */
[----:B-1--4-:R-:W-:Y:S05]  /*7040*/  CALL.ABS.NOINC R2 ;  /* 0x0000000002007343 */ /* 0x012fea0003c00000 */
.L_x_104:
[----:B------:R-:W-:Y:S01]  /*7050*/  ISETP.NE.AND P0, PT, R193, RZ, PT ;  /* 0x000000ffc100720c */ /* 0x000fe20003f05270 */
[----:B------:R-:W-:Y:S05]  /*7060*/  WARPSYNC.ALL ;  /* 0x0000000000007948 */ /* 0x000fea0003800000 */
[----:B------:R-:W-:Y:S01]  /*7070*/  R2UR UR4, R80 ;  /* 0x00000000500472ca */ /* 0x000fe200000e0000 */
[----:B------:R-:W-:Y:S01]  /*7080*/  BSSY.RECONVERGENT B0, `(.L_x_105) ;  /* 0x000011d000007945 */ /* 0x000fe20003800200 */
[----:B------:R-:W-:Y:S02]  /*7090*/  F2FP.F16.E4M3.UNPACK_B R11, R149 ;  /* 0x00000095ff0b723e */ /* 0x000fe400020006ff */
[----:B------:R-:W-:Y:S02]  /*70a0*/  F2FP.F16.E4M3.UNPACK_B R10, R150 ;  /* 0x00000096ff0a723e */ /* 0x000fe400020006ff */
[----:B------:R-:W-:Y:S01]  /*70b0*/  F2FP.F16.E4M3.UNPACK_B R9, R151 ;  /* 0x00000097ff09723e */ /* 0x000fe200020006ff */
[--C-:B------:R-:W-:Y:S01]  /*70c0*/  HADD2.F32 R83, -RZ, R11.reuse.H0_H0 ;  /* 0x2000000bff537230 */ /* 0x100fe20000004100 */
[----:B------:R-:W-:Y:S01]  /*70d0*/  F2FP.F16.E4M3.UNPACK_B R8, R152 ;  /* 0x00000098ff08723e */ /* 0x000fe200020006ff */
[----:B------:R-:W-:Y:S01]  /*70e0*/  HADD2.F32 R84, -RZ, R11.H1_H1 ;  /* 0x3000000bff547230 */ /* 0x000fe20000004100 */
[----:B------:R-:W-:Y:S01]  /*70f0*/  F2FP.F16.E4M3.UNPACK_B R7, R153 ;  /* 0x00000099ff07723e */ /* 0x000fe200020006ff */
[--C-:B------:R-:W-:Y:S01]  /*7100*/  HADD2.F32 R87, -RZ, R10.reuse.H0_H0 ;  /* 0x2000000aff577230 */ /* 0x100fe20000004100 */
[----:B------:R-:W-:Y:S01]  /*7110*/  F2FP.F16.E4M3.UNPACK_B R6, R154 ;  /* 0x0000009aff06723e */ /* 0x000fe200020006ff */
[----:B------:R-:W-:Y:S01]  /*7120*/  HADD2.F32 R88, -RZ, R10.H1_H1 ;  /* 0x3000000aff587230 */ /* 0x000fe20000004100 */
[----:B------:R-:W-:Y:S01]  /*7130*/  F2FP.F16.E4M3.UNPACK_B R5, R155 ;  /* 0x0000009bff05723e */ /* 0x000fe200020006ff */
[--C-:B------:R-:W-:Y:S01]  /*7140*/  HADD2.F32 R91, -RZ, R9.reuse.H0_H0 ;  /* 0x20000009ff5b7230 */ /* 0x100fe20000004100 */
[----:B-1----:R-:W-:Y:S01]  /*7150*/  F2FP.F16.E4M3.UNPACK_B R4, R156 ;  /* 0x0000009cff04723e */ /* 0x002fe200020006ff */
[----:B------:R-:W-:Y:S01]  /*7160*/  HADD2.F32 R92, -RZ, R9.H1_H1 ;  /* 0x30000009ff5c7230 */ /* 0x000fe20000004100 */
[-C--:B------:R-:W-:Y:S01]  /*7170*/  F2FP.F16.E4M3.UNPACK_B R2, R148.reuse ;  /* 0x00000094ff02723e */ /* 0x080fe200020006ff */
[--C-:B------:R-:W-:Y:S01]  /*7180*/  HADD2.F32 R95, -RZ, R8.reuse.H0_H0 ;  /* 0x20000008ff5f7230 */ /* 0x100fe20000004100 */
[----:B------:R-:W-:Y:S01]  /*7190*/  F2FP.F16.E4M3.UNPACK_B R148, R148.H1 ;  /* 0x00000094ff94723e */ /* 0x000fe200030006ff */
[----:B------:R-:W-:Y:S01]  /*71a0*/  HADD2.F32 R97, -RZ, R8.H1_H1 ;  /* 0x30000008ff617230 */ /* 0x000fe20000004100 */
[----:B------:R-:W-:Y:S01]  /*71b0*/  F2FP.F16.E4M3.UNPACK_B R149, R149.H1 ;  /* 0x00000095ff95723e */ /* 0x000fe200030006ff */
[--C-:B------:R-:W-:Y:S01]  /*71c0*/  HADD2.F32 R98, -RZ, R7.reuse.H0_H0 ;  /* 0x20000007ff627230 */ /* 0x100fe20000004100 */
[----:B------:R-:W-:Y:S01]  /*71d0*/  F2FP.F16.E4M3.UNPACK_B R150, R150.H1 ;  /* 0x00000096ff96723e */ /* 0x000fe200030006ff */
[----:B------:R-:W-:Y:S01]  /*71e0*/  HADD2.F32 R101, -RZ, R7.H1_H1 ;  /* 0x30000007ff657230 */ /* 0x000fe20000004100 */
[----:B------:R-:W-:Y:S01]  /*71f0*/  F2FP.F16.E4M3.UNPACK_B R151, R151.H1 ;  /* 0x00000097ff97723e */ /* 0x000fe200030006ff */
[--C-:B------:R-:W-:Y:S01]  /*7200*/  HADD2.F32 R102, -RZ, R6.reuse.H0_H0 ;  /* 0x20000006ff667230 */ /* 0x100fe20000004100 */
[----:B------:R-:W-:Y:S01]  /*7210*/  F2FP.F16.E4M3.UNPACK_B R138, R163 ;  /* 0x000000a3ff8a723e */ /* 0x000fe200020006ff */
[----:B------:R-:W-:Y:S01]  /*7220*/  HADD2.F32 R105, -RZ, R6.H1_H1 ;  /* 0x30000006ff697230 */ /* 0x000fe20000004100 */
[----:B------:R-:W-:Y:S01]  /*7230*/  R2UR UR5, R207 ;  /* 0x00000000cf0572ca */ /* 0x000fe200000e0000 */
        /* <DEDUP_REMOVED lines=8> */
[----:B------:R-:W1:Y:S01]  /*72c0*/  LDTM.x64 R4, tmem[UR4+0x40] ;  /* 0x00004004000479ee */ /* 0x000e620008340000 */
[--C-:B------:R-:W-:Y:S01]  /*72d0*/  HADD2.F32 R0, -RZ, R2.reuse.H0_H0 ;  /* 0x20000002ff007230 */ /* 0x100fe20000004100 */
[----:B------:R-:W-:Y:S01]  /*72e0*/  NOP ;  /* 0x0000000000007918 */ /* 0x000fe20000000000 */
[----:B------:R-:W-:Y:S01]  /*72f0*/  HADD2.F32 R2, -RZ, R2.H1_H1 ;  /* 0x30000002ff027230 */ /* 0x000fe20000004100 */
[----:B------:R-:W-:Y:S01]  /*7300*/  UIADD3 UR5, UPT, UPT, UR5, 0xd0, URZ ;  /* 0x000000d005057890 */ /* 0x000fe2000fffe0ff */
[--C-:B------:R-:W-:Y:S01]  /*7310*/  HADD2.F32 R86, -RZ, R149.reuse.H1_H1 ;  /* 0x30000095ff567230 */ /* 0x100fe20000004100 */
[----:B------:R-:W-:Y:S01]  /*7320*/  F2FP.F16.E4M3.UNPACK_B R132, R161 ;  /* 0x000000a1ff84723e */ /* 0x000fe200020006ff */
[--C-:B------:R-:W-:Y:S01]  /*7330*/  HADD2.F32 R114, -RZ, R116.reuse.H0_H0 ;  /* 0x20000074ff727230 */ /* 0x100fe20000004100 */
[----:B------:R-:W-:Y:S01]  /*7340*/  UPRMT UR5, UR37, 0x654, UR5 ;  /* 0x0000065425057896 */ /* 0x000fe20008000005 */
[----:B------:R-:W-:Y:S01]  /*7350*/  HADD2.F32 R117, -RZ, R116.H1_H1 ;  /* 0x30000074ff757230 */ /* 0x000fe20000004100 */
[----:B------:R-:W-:Y:S01]  /*7360*/  F2FP.F16.E4M3.UNPACK_B R136, R162 ;  /* 0x000000a2ff88723e */ /* 0x000fe200020006ff */
[--C-:B------:R-:W-:Y:S01]  /*7370*/  HADD2.F32 R118, -RZ, R120.reuse.H0_H0 ;  /* 0x20000078ff767230 */ /* 0x100fe20000004100 */
[----:B------:R-:W-:Y:S01]  /*7380*/  F2FP.F16.E4M3.UNPACK_B R152, R152.H1 ;  /* 0x00000098ff98723e */ /* 0x000fe200030006ff */
[----:B------:R-:W-:Y:S01]  /*7390*/  HADD2.F32 R121, -RZ, R120.H1_H1 ;  /* 0x30000078ff797230 */ /* 0x000fe20000004100 */
[----:B------:R-:W-:Y:S01]  /*73a0*/  F2FP.F16.E4M3.UNPACK_B R153, R153.H1 ;  /* 0x00000099ff99723e */ /* 0x000fe200030006ff */
[--C-:B------:R-:W-:Y:S01]  /*73b0*/  HADD2.F32 R122, -RZ, R124.reuse.H0_H0 ;  /* 0x2000007cff7a7230 */ /* 0x100fe20000004100 */
[----:B------:R-:W-:Y:S01]  /*73c0*/  F2FP.F16.E4M3.UNPACK_B R154, R154.H1 ;  /* 0x0000009aff9a723e */ /* 0x000fe200030006ff */
[----:B-1----:R-:W-:Y:S01]  /*73d0*/  SYNCS.ARRIVE.TRANS64.RED.A1T0 RZ, [UR5], RZ ;  /* 0x000000ffffff79a7 */ /* 0x002fe20008100405 */
[----:B------:R-:W-:Y:S01]  /*73e0*/  HADD2.F32 R125, -RZ, R124.H1_H1 ;  /* 0x3000007cff7d7230 */ /* 0x000fe20000004100 */
[----:B------:R-:W-:Y:S01]  /*73f0*/  F2FP.F16.E4M3.UNPACK_B R155, R155.H1 ;  /* 0x0000009bff9b723e */ /* 0x000fe200030006ff */
[--C-:B------:R-:W-:Y:S01]  /*7400*/  HADD2.F32 R126, -RZ, R128.reuse.H0_H0 ;  /* 0x20000080ff7e7230 */ /* 0x100fe20000004100 */
[----:B------:R-:W-:Y:S01]  /*7410*/  F2FP.F16.E4M3.UNPACK_B R156, R156.H1 ;  /* 0x0000009cff9c723e */ /* 0x000fe200030006ff */
[----:B------:R-:W-:Y:S01]  /*7420*/  HADD2.F32 R129, -RZ, R128.H1_H1 ;  /* 0x30000080ff817230 */ /* 0x000fe20000004100 */
[----:B------:R-:W-:Y:S01]  /*7430*/  F2FP.F16.E4M3.UNPACK_B R157, R157.H1 ;  /* 0x0000009dff9d723e */ /* 0x000fe200030006ff */
[C---:B------:R-:W-:Y:S01]  /*7440*/  FMUL R4, R78.reuse, R4 ;  /* 0x000000044e047220 */ /* 0x040fe20000400000 */
[C---:B------:R-:W-:Y:S01]  /*7450*/  FMUL R5, R78.reuse, R5 ;  /* 0x000000054e057220 */ /* 0x040fe20000400000 */
[----:B------:R-:W-:Y:S02]  /*7460*/  HADD2.F32 R3, -RZ, R148.H0_H0 ;  /* 0x20000094ff037230 */ /* 0x000fe40000004100 */
        /* <DEDUP_REMOVED lines=9> */
[C---:B------:R-:W-:Y:S01]  /*7500*/  FMUL R2, R78.reuse, R21 ;  /* 0x000000154e027220 */ /* 0x040fe20000400000 */
[C---:B------:R-:W-:Y:S01]  /*7510*/  FMUL R21, R78.reuse, R28 ;  /* 0x0000001c4e157220 */ /* 0x040fe20000400000 */
[----:B------:R-:W-:Y:S02]  /*7520*/  HADD2.F32 R130, -RZ, R132.H0_H0 ;  /* 0x20000084ff827230 */ /* 0x000fe40000004100 */
[C---:B------:R-:W-:Y:S01]  /*7530*/  FMUL R6, R78.reuse, R6 ;  /* 0x000000064e067220 */ /* 0x040fe20000400000 */
[----:B------:R-:W-:Y:S02]  /*7540*/  HADD2.F32 R82, -RZ, R148.H1_H1 ;  /* 0x30000094ff527230 */ /* 0x000fe40000004100 */
[C---:B------:R-:W-:Y:S01]  /*7550*/  FMUL R7, R78.reuse, R7 ;  /* 0x000000074e077220 */ /* 0x040fe20000400000 */
[----:B------:R-:W-:Y:S02]  /*7560*/  HADD2.F32 R85, -RZ, R149.H0_H0 ;  /* 0x20000095ff557230 */ /* 0x000fe40000004100 */
[C---:B------:R-:W-:Y:S01]  /*7570*/  FFMA R6, R81.reuse, R3, R6 ;  /* 0x0000000351067223 */ /* 0x040fe20000000006 */
[----:B------:R-:W-:Y:S02]  /*7580*/  HADD2.F32 R133, -RZ, R132.H1_H1 ;  /* 0x30000084ff857230 */ /* 0x000fe40000004100 */
[C---:B------:R-:W-:Y:S01]  /*7590*/  FFMA R7, R81.reuse, R82, R7 ;  /* 0x0000005251077223 */ /* 0x040fe20000000007 */
[C---:B------:R-:W-:Y:S01]  /*75a0*/  FFMA R8, R81.reuse, R83, R8 ;  /* 0x0000005351087223 */ /* 0x040fe20000000008 */
[C---:B------:R-:W-:Y:S01]  /*75b0*/  FFMA R9, R81.reuse, R84, R9 ;  /* 0x0000005451097223 */ /* 0x040fe20000000009 */
[--C-:B------:R-:W-:Y:S02]  /*75c0*/  HADD2.F32 R82, -RZ, R138.reuse.H0_H0 ;  /* 0x2000008aff527230 */ /* 0x100fe40000004100 */
[C---:B------:R-:W-:Y:S01]  /*75d0*/  FMUL R10, R78.reuse, R10 ;  /* 0x0000000a4e0a7220 */ /* 0x040fe20000400000 */
[----:B------:R-:W-:Y:S02]  /*75e0*/  HADD2.F32 R83, -RZ, R138.H1_H1 ;  /* 0x3000008aff537230 */ /* 0x000fe40000004100 */
[C---:B------:R-:W-:Y:S01]  /*75f0*/  FMUL R11, R78.reuse, R11 ;  /* 0x0000000b4e0b7220 */ /* 0x040fe20000400000 */
[----:B------:R-:W-:Y:S02]  /*7600*/  HADD2.F32 R89, -RZ, R150.H0_H0 ;  /* 0x20000096ff597230 */ /* 0x000fe40000004100 */
[C---:B------:R-:W-:Y:S01]  /*7610*/  FFMA R10, R81.reuse, R85, R10 ;  /* 0x00000055510a7223 */ /* 0x040fe2000000000a */
[--C-:B------:R-:W-:Y:S02]  /*7620*/  HADD2.F32 R134, -RZ, R136.reuse.H0_H0 ;  /* 0x20000088ff867230 */ /* 0x100fe40000004100 */
[C---:B------:R-:W-:Y:S01]  /*7630*/  FFMA R11, R81.reuse, R86, R11 ;  /* 0x00000056510b7223 */ /* 0x040fe2000000000b */
[C---:B------:R-:W-:Y:S01]  /*7640*/  FFMA R12, R81.reuse, R87, R12 ;  /* 0x00000057510c7223 */ /* 0x040fe2000000000c */
[----:B------:R-:W-:Y:S01]  /*7650*/  FFMA R13, R81, R88, R13 ;  /* 0x00000058510d7223 */ /* 0x000fe2000000000d */
[----:B------:R-:W-:Y:S01]  /*7660*/  F2FP.SATFINITE.E4M3.F32.PACK_AB_MERGE_C R86, R7, R6, RZ ;  /* 0x000000060756723e */ /* 0x000fe200048070ff */
[C---:B------:R-:W-:Y:S01]  /*7670*/  FMUL R7, R78.reuse, R24 ;  /* 0x000000184e077220 */ /* 0x040fe20000400000 */
[----:B------:R-:W-:Y:S01]  /*7680*/  F2FP.SATFINITE.E4M3.F32.PACK_AB_MERGE_C R138, R11, R10, RZ ;  /* 0x0000000a0b8a723e */ /* 0x000fe200048070ff */
[C---:B------:R-:W-:Y:S01]  /*7690*/  FMUL R10, R78.reuse, R25 ;  /* 0x000000194e0a7220 */ /* 0x040fe20000400000 */
[C---:B------:R-:W-:Y:S01]  /*76a0*/  FMUL R25, R78.reuse, R32 ;  /* 0x000000204e197220 */ /* 0x040fe20000400000 */
[----:B------:R-:W-:Y:S02]  /*76b0*/  HADD2.F32 R137, -RZ, R136.H1_H1 ;  /* 0x30000088ff897230 */ /* 0x000fe40000004100 */
[C---:B------:R-:W-:Y:S01]  /*76c0*/  FMUL R14, R78.reuse, R14 ;  /* 0x0000000e4e0e7220 */ /* 0x040fe20000400000 */
[----:B------:R-:W-:Y:S02]  /*76d0*/  HADD2.F32 R90, -RZ, R150.H1_H1 ;  /* 0x30000096ff5a7230 */ /* 0x000fe40000004100 */
[C---:B------:R-:W-:Y:S01]  /*76e0*/  FMUL R15, R78.reuse, R15 ;  /* 0x0000000f4e0f7220 */ /* 0x040fe20000400000 */
[--C-:B------:R-:W-:Y:S02]  /*76f0*/  HADD2.F32 R93, -RZ, R151.reuse.H0_H0 ;  /* 0x20000097ff5d7230 */ /* 0x100fe40000004100 */
[C---:B------:R-:W-:Y:S01]  /*7700*/  FFMA R14, R81.reuse, R89, R14 ;  /* 0x00000059510e7223 */ /* 0x040fe2000000000e */
[----:B------:R-:W-:Y:S02]  /*7710*/  HADD2.F32 R94, -RZ, R151.H1_H1 ;  /* 0x30000097ff5e7230 */ /* 0x000fe40000004100 */
[C---:B------:R-:W-:Y:S01]  /*7720*/  FFMA R15, R81.reuse, R90, R15 ;  /* 0x0000005a510f7223 */ /* 0x040fe2000000000f */
[C---:B------:R-:W-:Y:S01]  /*7730*/  FFMA R16, R81.reuse, R91, R16 ;  /* 0x0000005b51107223 */ /* 0x040fe20000000010 */
[----:B------:R-:W-:Y:S01]  /*7740*/  FFMA R17, R81, R92, R17 ;  /* 0x0000005c51117223 */ /* 0x000fe20000000011 */
[C---:B------:R-:W-:Y:S01]  /*7750*/  FMUL R18, R78.reuse, R18 ;  /* 0x000000124e127220 */ /* 0x040fe20000400000 */
[C---:B------:R-:W-:Y:S01]  /*7760*/  FMUL R19, R78.reuse, R19 ;  /* 0x000000134e137220 */ /* 0x040fe20000400000 */
[--C-:B------:R-:W-:Y:S01]  /*7770*/  HADD2.F32 R96, -RZ, R152.reuse.H0_H0 ;  /* 0x20000098ff607230 */ /* 0x100fe20000004100 */
[----:B------:R-:W-:Y:S01]  /*7780*/  F2FP.SATFINITE.E4M3.F32.PACK_AB_MERGE_C R14, R15, R14, RZ ;  /* 0x0000000e0f0e723e */ /* 0x000fe200048070ff */
[C---:B------:R-:W-:Y:S01]  /*7790*/  FFMA R18, R81.reuse, R93, R18 ;  /* 0x0000005d51127223 */ /* 0x040fe20000000012 */
[C---:B------:R-:W-:Y:S01]  /*77a0*/  FFMA R19, R81.reuse, R94, R19 ;  /* 0x0000005e51137223 */ /* 0x040fe20000000013 */
[C---:B------:R-:W-:Y:S01]  /*77b0*/  FFMA R0, R81.reuse, R95, R0 ;  /* 0x0000005f51007223 */ /* 0x040fe20000000000 */
[----:B------:R-:W-:Y:S01]  /*77c0*/  FFMA R2, R81, R97, R2 ;  /* 0x0000006151027223 */ /* 0x000fe20000000002 */
[----:B------:R-:W-:Y:S02]  /*77d0*/  HADD2.F32 R99, -RZ, R152.H1_H1 ;  /* 0x30000098ff637230 */ /* 0x000fe40000004100 */
[C---:B------:R-:W-:Y:S01]  /*77e0*/  FMUL R3, R78.reuse, R22 ;  /* 0x000000164e037220 */ /* 0x040fe20000400000 */
[----:B------:R-:W-:Y:S01]  /*77f0*/  F2FP.SATFINITE.E4M3.F32.PACK_AB_MERGE_C R18, R19, R18, RZ ;  /* 0x000000121312723e */ /* 0x000fe200048070ff */
[C---:B------:R-:W-:Y:S01]  /*7800*/  FMUL R22, R78.reuse, R29 ;  /* 0x0000001d4e167220 */ /* 0x040fe20000400000 */
[C---:B------:R-:W-:Y:S01]  /*7810*/  FMUL R29, R78.reuse, R36 ;  /* 0x000000244e1d7220 */ /* 0x040fe20000400000 */
[C---:B------:R-:W-:Y:S01]  /*7820*/  FFMA R3, R81.reuse, R96, R3 ;  /* 0x0000006051037223 */ /* 0x040fe20000000003 */
[C---:B------:R-:W-:Y:S01]  /*7830*/  FMUL R6, R78.reuse, R23 ;  /* 0x000000174e067220 */ /* 0x040fe20000400000 */
[--C-:B------:R-:W-:Y:S02]  /*7840*/  HADD2.F32 R100, -RZ, R153.reuse.H0_H0 ;  /* 0x20000099ff647230 */ /* 0x100fe40000004100 */
[C---:B------:R-:W-:Y:S01]  /*7850*/  FMUL R11, R78.reuse, R26 ;  /* 0x0000001a4e0b7220 */ /* 0x040fe20000400000 */
[----:B------:R-:W-:Y:S02]  /*7860*/  HADD2.F32 R103, -RZ, R153.H1_H1 ;  /* 0x30000099ff677230 */ /* 0x000fe40000004100 */
[C---:B------:R-:W-:Y:S01]  /*7870*/  FFMA R6, R81.reuse, R99, R6 ;  /* 0x0000006351067223 */ /* 0x040fe20000000006 */
[C---:B------:R-:W-:Y:S01]  /*7880*/  FFMA R7, R81.reuse, R98, R7 ;  /* 0x0000006251077223 */ /* 0x040fe20000000007 */
[C---:B------:R-:W-:Y:S01]  /*7890*/  FFMA R10, R81.reuse, R101, R10 ;  /* 0x00000065510a7223 */ /* 0x040fe2000000000a */
[C---:B------:R-:W-:Y:S01]  /*78a0*/  FFMA R11, R81.reuse, R100, R11 ;  /* 0x00000064510b7223 */ /* 0x040fe2000000000b */
[----:B------:R-:W-:Y:S01]  /*78b0*/  FMUL R26, R78, R33 ;  /* 0x000000214e1a7220 */ /* 0x000fe20000400000 */
[----:B------:R-:W-:Y:S01]  /*78c0*/  F2FP.SATFINITE.E4M3.F32.PACK_AB_MERGE_C R3, R6, R3, RZ ;  /* 0x000000030603723e */ /* 0x000fe200048070ff */
[C---:B------:R-:W-:Y:S01]  /*78d0*/  FMUL R33, R78.reuse, R40 ;  /* 0x000000284e217220 */ /* 0x040fe20000400000 */
        /* <DEDUP_REMOVED lines=8> */
[C---:B------:R-:W-:Y:S01]  /*7960*/  FMUL R30, R78.reuse, R37 ;  /* 0x000000254e1e7220 */ /* 0x040fe20000400000 */
[C---:B------:R-:W-:Y:S01]  /*7970*/  FMUL R37, R78.reuse, R44 ;  /* 0x0000002c4e257220 */ /* 0x040fe20000400000 */
[C---:B------:R-:W-:Y:S01]  /*7980*/  FMUL R24, R78.reuse, R31 ;  /* 0x0000001f4e187220 */ /* 0x040fe20000400000 */
[----:B------:R-:W-:Y:S01]  /*7990*/  F2FP.F16.E4M3.UNPACK_B R158, R158.H1 ;  /* 0x0000009eff9e723e */ /* 0x000fe200030006ff */
[--C-:B------:R-:W-:Y:S02]  /*79a0*/  HADD2.F32 R108, -RZ, R155.reuse.H0_H0 ;  /* 0x2000009bff6c7230 */ /* 0x100fe40000004100 */
[----:B------:R-:W-:Y:S01]  /*79b0*/  FMUL R27, R78, R34 ;  /* 0x000000224e1b7220 */ /* 0x000fe20000400000 */
[----:B------:R-:W-:Y:S02]  /*79c0*/  HADD2.F32 R111, -RZ, R155.H1_H1 ;  /* 0x3000009bff6f7230 */ /* 0x000fe40000004100 */
[C---:B------:R-:W-:Y:S01]  /*79d0*/  FFMA R24, R81.reuse, R107, R24 ;  /* 0x0000006b51187223 */ /* 0x040fe20000000018 */
[----:B------:R-:W-:Y:S01]  /*79e0*/  F2FP.F16.E4M3.UNPACK_B R159, R159.H1 ;  /* 0x0000009fff9f723e */ /* 0x000fe200030006ff */
[C---:B------:R-:W-:Y:S01]  /*79f0*/  FFMA R25, R81.reuse, R106, R25 ;  /* 0x0000006a51197223 */ /* 0x040fe20000000019 */
[C---:B------:R-:W-:Y:S01]  /*7a00*/  FFMA R26, R81.reuse, R109, R26 ;  /* 0x0000006d511a7223 */ /* 0x040fe2000000001a */
[----:B------:R-:W-:Y:S01]  /*7a10*/  F2FP.F16.E4M3.UNPACK_B R160, R160.H1 ;  /* 0x000000a0ffa0723e */ /* 0x000fe200030006ff */
[C---:B------:R-:W-:Y:S01]  /*7a20*/  FFMA R27, R81.reuse, R108, R27 ;  /* 0x0000006c511b7223 */ /* 0x040fe2000000001b */
[----:B------:R-:W-:Y:S01]  /*7a30*/  F2FP.SATFINITE.E4M3.F32.PACK_AB_MERGE_C R6, R24, R23, RZ ;  /* 0x000000171806723e */ /* 0x000fe200048070ff */
[C---:B------:R-:W-:Y:S01]  /*7a40*/  FMUL R34, R78.reuse, R41 ;  /* 0x000000294e227220 */ /* 0x040fe20000400000 */
[C---:B------:R-:W-:Y:S01]  /*7a50*/  FMUL R41, R78.reuse, R48 ;  /* 0x000000304e297220 */ /* 0x040fe20000400000 */
[----:B------:R-:W-:Y:S01]  /*7a60*/  FMUL R28, R78, R35 ;  /* 0x000000234e1c7220 */ /* 0x000fe20000400000 */
[----:B------:R-:W-:Y:S01]  /*7a70*/  F2FP.F16.E4M3.UNPACK_B R161, R161.H1 ;  /* 0x000000a1ffa1723e */ /* 0x000fe200030006ff */
[--C-:B------:R-:W-:Y:S01]  /*7a80*/  HADD2.F32 R112, -RZ, R156.reuse.H0_H0 ;  /* 0x2000009cff707230 */ /* 0x100fe20000004100 */
[----:B------:R-:W-:Y:S01]  /*7a90*/  F2FP.SATFINITE.E4M3.F32.PACK_AB_MERGE_C R6, R22, R21, R6 ;  /* 0x000000151606723e */ /* 0x000fe20004807006 */
[C---:B------:R-:W-:Y:S01]  /*7aa0*/  FFMA R28, R81.reuse, R111, R28 ;  /* 0x0000006f511c7223 */ /* 0x040fe2000000001c */
[C---:B------:R-:W-:Y:S01]  /*7ab0*/  FFMA R29, R81.reuse, R110, R29 ;  /* 0x0000006e511d7223 */ /* 0x040fe2000000001d */
[C---:B------:R-:W-:Y:S01]  /*7ac0*/  FFMA R30, R81.reuse, R113, R30 ;  /* 0x00000071511e7223 */ /* 0x040fe2000000001e */
[----:B------:R-:W-:Y:S02]  /*7ad0*/  HADD2.F32 R115, -RZ, R156.H1_H1 ;  /* 0x3000009cff737230 */ /* 0x000fe40000004100 */
[C---:B------:R-:W-:Y:S01]  /*7ae0*/  FMUL R31, R78.reuse, R38 ;  /* 0x000000264e1f7220 */ /* 0x040fe20000400000 */
[----:B------:R-:W-:Y:S01]  /*7af0*/  F2FP.F16.E4M3.UNPACK_B R162, R162.H1 ;  /* 0x000000a2ffa2723e */ /* 0x000fe200030006ff */
[C---:B------:R-:W-:Y:S01]  /*7b00*/  FMUL R38, R78.reuse, R45 ;  /* 0x0000002d4e267220 */ /* 0x040fe20000400000 */
[C---:B------:R-:W-:Y:S01]  /*7b10*/  FMUL R45, R78.reuse, R52 ;  /* 0x000000344e2d7220 */ /* 0x040fe20000400000 */
[----:B------:R-:W-:Y:S01]  /*7b20*/  F2FP.F16.E4M3.UNPACK_B R163, R163.H1 ;  /* 0x000000a3ffa3723e */ /* 0x000fe200030006ff */
[----:B------:R-:W-:Y:S01]  /*7b30*/  FFMA R31, R81, R112, R31 ;  /* 0x00000070511f7223 */ /* 0x000fe2000000001f */
[----:B------:R-:W-:Y:S01]  /*7b40*/  FMUL R52, R78, R59 ;  /* 0x0000003b4e347220 */ /* 0x000fe20000400000 */
[----:B------:R-:W-:Y:S01]  /*7b50*/  IADD3 R76, PT, PT, R76, 0x1, RZ ;  /* 0x000000014c4c7810 */ /* 0x000fe20007ffe0ff */
[C---:B------:R-:W-:Y:S01]  /*7b60*/  FMUL R59, R78.reuse, R66 ;  /* 0x000000424e3b7220 */ /* 0x040fe20000400000 */
[----:B------:R-:W-:Y:S01]  /*7b70*/  F2FP.SATFINITE.E4M3.F32.PACK_AB_MERGE_C R66, R13, R12, R14 ;  /* 0x0000000c0d42723e */ /* 0x000fe2000480700e */
[C---:B------:R-:W-:Y:S01]  /*7b80*/  FMUL R32, R78.reuse, R39 ;  /* 0x000000274e207220 */ /* 0x040fe20000400000 */
[--C-:B------:R-:W-:Y:S02]  /*7b90*/  HADD2.F32 R116, -RZ, R157.reuse.H0_H0 ;  /* 0x2000009dff747230 */ /* 0x100fe40000004100 */
[C---:B------:R-:W-:Y:S01]  /*7ba0*/  FMUL R35, R78.reuse, R42 ;  /* 0x0000002a4e237220 */ /* 0x040fe20000400000 */
[----:B------:R-:W-:Y:S02]  /*7bb0*/  HADD2.F32 R119, -RZ, R157.H1_H1 ;  /* 0x3000009dff777230 */ /* 0x000fe40000004100 */
[C---:B------:R-:W-:Y:S01]  /*7bc0*/  FFMA R32, R81.reuse, R115, R32 ;  /* 0x0000007351207223 */ /* 0x040fe20000000020 */
[----:B------:R-:W-:Y:S01]  /*7bd0*/  FMUL R36, R78, R43 ;  /* 0x0000002b4e247220 */ /* 0x000fe20000400000 */
[C---:B------:R-:W-:Y:S01]  /*7be0*/  FFMA R33, R81.reuse, R114, R33 ;  /* 0x0000007251217223 */ /* 0x040fe20000000021 */
[C---:B------:R-:W-:Y:S01]  /*7bf0*/  FFMA R34, R81.reuse, R117, R34 ;  /* 0x0000007551227223 */ /* 0x040fe20000000022 */
[--C-:B------:R-:W-:Y:S01]  /*7c00*/  HADD2.F32 R120, -RZ, R158.reuse.H0_H0 ;  /* 0x2000009eff787230 */ /* 0x100fe20000004100 */
[----:B------:R-:W-:Y:S01]  /*7c10*/  F2FP.SATFINITE.E4M3.F32.PACK_AB_MERGE_C R32, R32, R31, RZ ;  /* 0x0000001f2020723e */ /* 0x000fe200048070ff */
[C---:B------:R-:W-:Y:S01]  /*7c20*/  FFMA R35, R81.reuse, R116, R35 ;  /* 0x0000007451237223 */ /* 0x040fe20000000023 */
[----:B------:R-:W-:Y:S02]  /*7c30*/  HADD2.F32 R123, -RZ, R158.H1_H1 ;  /* 0x3000009eff7b7230 */ /* 0x000fe40000004100 */
[----:B------:R-:W-:Y:S01]  /*7c40*/  FMUL R39, R78, R46 ;  /* 0x0000002e4e277220 */ /* 0x000fe20000400000 */
[----:B------:R-:W-:Y:S01]  /*7c50*/  F2FP.SATFINITE.E4M3.F32.PACK_AB_MERGE_C R32, R30, R29, R32 ;  /* 0x0000001d1e20723e */ /* 0x000fe20004807020 */
[C---:B------:R-:W-:Y:S01]  /*7c60*/  FFMA R36, R81.reuse, R119, R36 ;  /* 0x0000007751247223 */ /* 0x040fe20000000024 */
[C---:B------:R-:W-:Y:S01]  /*7c70*/  FMUL R40, R78.reuse, R47 ;  /* 0x0000002f4e287220 */ /* 0x040fe20000400000 */
[C---:B------:R-:W-:Y:S01]  /*7c80*/  FFMA R37, R81.reuse, R118, R37 ;  /* 0x0000007651257223 */ /* 0x040fe20000000025 */
[C---:B------:R-:W-:Y:S01]  /*7c90*/  FFMA R38, R81.reuse, R121, R38 ;  /* 0x0000007951267223 */ /* 0x040fe20000000026 */
[C---:B------:R-:W-:Y:S01]  /*7ca0*/  FMUL R42, R78.reuse, R49 ;  /* 0x000000314e2a7220 */ /* 0x040fe20000400000 */
[--C-:B------:R-:W-:Y:S02]  /*7cb0*/  HADD2.F32 R124, -RZ, R159.reuse.H0_H0 ;  /* 0x2000009fff7c7230 */ /* 0x100fe40000004100 */
[C---:B------:R-:W-:Y:S01]  /*7cc0*/  FFMA R39, R81.reuse, R120, R39 ;  /* 0x0000007851277223 */ /* 0x040fe20000000027 */
[----:B------:R-:W-:Y:S02]  /*7cd0*/  HADD2.F32 R127, -RZ, R159.H1_H1 ;  /* 0x3000009fff7f7230 */ /* 0x000fe40000004100 */
[C---:B------:R-:W-:Y:S01]  /*7ce0*/  FMUL R43, R78.reuse, R50 ;  /* 0x000000324e2b7220 */ /* 0x040fe20000400000 */
[C---:B------:R-:W-:Y:S01]  /*7cf0*/  FFMA R40, R81.reuse, R123, R40 ;  /* 0x0000007b51287223 */ /* 0x040fe20000000028 */
[C---:B------:R-:W-:Y:S01]  /*7d00*/  FMUL R44, R78.reuse, R51 ;  /* 0x000000334e2c7220 */ /* 0x040fe20000400000 */
[C---:B------:R-:W-:Y:S01]  /*7d10*/  FFMA R41, R81.reuse, R122, R41 ;  /* 0x0000007a51297223 */ /* 0x040fe20000000029 */
[C---:B------:R-:W-:Y:S01]  /*7d20*/  FMUL R50, R78.reuse, R57 ;  /* 0x000000394e327220 */ /* 0x040fe20000400000 */
[C---:B------:R-:W-:Y:S01]  /*7d30*/  FMUL R57, R78.reuse, R64 ;  /* 0x000000404e397220 */ /* 0x040fe20000400000 */
[----:B------:R-:W-:Y:S01]  /*7d40*/  FFMA R42, R81, R125, R42 ;  /* 0x0000007d512a7223 */ /* 0x000fe2000000002a */
[C---:B------:R-:W-:Y:S01]  /*7d50*/  FMUL R46, R78.reuse, R53 ;  /* 0x000000354e2e7220 */ /* 0x040fe20000400000 */
[--C-:B------:R-:W-:Y:S01]  /*7d60*/  HADD2.F32 R128, -RZ, R160.reuse.H0_H0 ;  /* 0x200000a0ff807230 */ /* 0x100fe20000004100 */
[----:B------:R-:W-:Y:S01]  /*7d70*/  F2FP.SATFINITE.E4M3.F32.PACK_AB_MERGE_C R64, R5, R4, R86 ;  /* 0x000000040540723e */ /* 0x000fe20004807056 */
[C---:B------:R-:W-:Y:S01]  /*7d80*/  FMUL R51, R78.reuse, R58 ;  /* 0x0000003a4e337220 */ /* 0x040fe20000400000 */
[C---:B------:R-:W-:Y:S01]  /*7d90*/  FMUL R53, R78.reuse, R60 ;  /* 0x0000003c4e357220 */ /* 0x040fe20000400000 */
[C---:B------:R-:W-:Y:S01]  /*7da0*/  FFMA R43, R81.reuse, R124, R43 ;  /* 0x0000007c512b7223 */ /* 0x040fe2000000002b */
[----:B------:R-:W-:Y:S02]  /*7db0*/  HADD2.F32 R131, -RZ, R160.H1_H1 ;  /* 0x300000a0ff837230 */ /* 0x000fe40000004100 */
[C---:B------:R-:W-:Y:S01]  /*7dc0*/  FMUL R47, R78.reuse, R54 ;  /* 0x000000364e2f7220 */ /* 0x040fe20000400000 */
[C---:B------:R-:W-:Y:S01]  /*7dd0*/  FMUL R58, R78.reuse, R65 ;  /* 0x000000414e3a7220 */ /* 0x040fe20000400000 */
[----:B------:R-:W-:Y:S01]  /*7de0*/  FMUL R60, R78, R67 ;  /* 0x000000434e3c7220 */ /* 0x000fe20000400000 */
[----:B------:R-:W-:Y:S01]  /*7df0*/  F2FP.SATFINITE.E4M3.F32.PACK_AB_MERGE_C R5, R20, R11, RZ ;  /* 0x0000000b1405723e */ /* 0x000fe200048070ff */
[----:B------:R-:W-:Y:S01]  /*7e00*/  FFMA R44, R81, R127, R44 ;  /* 0x0000007f512c7223 */ /* 0x000fe2000000002c */
[C---:B------:R-:W-:Y:S01]  /*7e10*/  FMUL R48, R78.reuse, R55 ;  /* 0x000000374e307220 */ /* 0x040fe20000400000 */
[----:B------:R-:W-:Y:S01]  /*7e20*/  F2FP.SATFINITE.E4M3.F32.PACK_AB_MERGE_C R65, R9, R8, R138 ;  /* 0x000000080941723e */ /* 0x000fe2000480708a */
[----:B------:R-:W-:Y:S01]  /*7e30*/  FFMA R45, R81, R126, R45 ;  /* 0x0000007e512d7223 */ /* 0x000fe2000000002d */
[----:B------:R-:W-:Y:S01]  /*7e40*/  F2FP.SATFINITE.E4M3.F32.PACK_AB_MERGE_C R67, R17, R16, R18 ;  /* 0x000000101143723e */ /* 0x000fe20004807012 */
[----:B------:R-:W-:Y:S01]  /*7e50*/  FMUL R49, R78, R56 ;  /* 0x000000384e317220 */ /* 0x000fe20000400000 */
[C---:B------:R-:W-:Y:S01]  /*7e60*/  FFMA R46, R81.reuse, R129, R46 ;  /* 0x00000081512e7223 */ /* 0x040fe2000000002e */
[--C-:B------:R-:W-:Y:S02]  /*7e70*/  HADD2.F32 R132, -RZ, R161.reuse.H0_H0 ;  /* 0x200000a1ff847230 */ /* 0x100fe40000004100 */
[C---:B------:R-:W-:Y:S01]  /*7e80*/  FFMA R47, R81.reuse, R128, R47 ;  /* 0x00000080512f7223 */ /* 0x040fe2000000002f */
[----:B------:R1:W-:Y:S01]  /*7e90*/  STS.128 [R172+UR49+0x6200], R64 ;  /* 0x00620040ac007988 */ /* 0x0003e20008000c31 */
[----:B------:R-:W-:Y:S01]  /*7ea0*/  HADD2.F32 R135, -RZ, R161.H1_H1 ;  /* 0x300000a1ff877230 */ /* 0x000fe20000004100 */
[----:B------:R-:W-:Y:S01]  /*7eb0*/  F2FP.SATFINITE.E4M3.F32.PACK_AB_MERGE_C R5, R10, R7, R5 ;  /* 0x000000070a05723e */ /* 0x000fe20004807005 */
[C---:B------:R-:W-:Y:S01]  /*7ec0*/  FFMA R48, R81.reuse, R131, R48 ;  /* 0x0000008351307223 */ /* 0x040fe20000000030 */
[----:B------:R-:W-:Y:S01]  /*7ed0*/  F2FP.SATFINITE.E4M3.F32.PACK_AB_MERGE_C R7, R28, R27, RZ ;  /* 0x0000001b1c07723e */ /* 0x000fe200048070ff */
        /* <DEDUP_REMOVED lines=8> */
[----:B------:R-:W-:Y:S01]  /*7f60*/  FMUL R56, R78, R63 ;  /* 0x0000003f4e387220 */ /* 0x000fe20000400000 */
[----:B------:R-:W-:Y:S01]  /*7f70*/  F2FP.SATFINITE.E4M3.F32.PACK_AB_MERGE_C R4, R2, R0, R3 ;  /* 0x000000000204723e */ /* 0x000fe20004807003 */
[C---:B------:R-:W-:Y:S01]  /*7f80*/  FFMA R53, R81.reuse, R134, R53 ;  /* 0x0000008651357223 */ /* 0x040fe20000000035 */
[----:B------:R-:W-:Y:S01]  /*7f90*/  F2FP.SATFINITE.E4M3.F32.PACK_AB_MERGE_C R7, R26, R25, R7 ;  /* 0x000000191a07723e */ /* 0x000fe20004807007 */
[C---:B------:R-:W-:Y:S01]  /*7fa0*/  FFMA R54, R81.reuse, R137, R54 ;  /* 0x0000008951367223 */ /* 0x040fe20000000036 */
[--C-:B------:R-:W-:Y:S02]  /*7fb0*/  HADD2.F32 R84, -RZ, R163.reuse.H0_H0 ;  /* 0x200000a3ff547230 */ /* 0x100fe40000004100 */
[C---:B------:R-:W-:Y:S01]  /*7fc0*/  FFMA R55, R81.reuse, R136, R55 ;  /* 0x0000008851377223 */ /* 0x040fe20000000037 */
[----:B------:R-:W-:Y:S01]  /*7fd0*/  HADD2.F32 R85, -RZ, R163.H1_H1 ;  /* 0x300000a3ff557230 */ /* 0x000fe20000004100 */
[----:B------:R1:W-:Y:S01]  /*7fe0*/  STS.128 [R204+0x6010], R4 ;  /* 0x00601004cc007388 */ /* 0x0003e20000000c00 */
[----:B------:R-:W-:Y:S01]  /*7ff0*/  F2FP.SATFINITE.E4M3.F32.PACK_AB_MERGE_C R35, R36, R35, RZ ;  /* 0x000000232423723e */ /* 0x000fe200048070ff */
[C---:B------:R-:W-:Y:S01]  /*8000*/  FFMA R56, R81.reuse, R139, R56 ;  /* 0x0000008b51387223 */ /* 0x040fe20000000038 */
[----:B------:R-:W-:Y:S01]  /*8010*/  F2FP.SATFINITE.E4M3.F32.PACK_AB_MERGE_C R39, R40, R39, RZ ;  /* 0x000000272827723e */ /* 0x000fe200048070ff */
[C---:B------:R-:W-:Y:S01]  /*8020*/  FFMA R57, R81.reuse, R82, R57 ;  /* 0x0000005251397223 */ /* 0x040fe20000000039 */
[----:B------:R-:W-:Y:S01]  /*8030*/  F2FP.SATFINITE.E4M3.F32.PACK_AB_MERGE_C R43, R44, R43, RZ ;  /* 0x0000002b2c2b723e */ /* 0x000fe200048070ff */
[C---:B------:R-:W-:Y:S01]  /*8040*/  FFMA R58, R81.reuse, R83, R58 ;  /* 0x00000053513a7223 */ /* 0x040fe2000000003a */
[C---:B------:R-:W-:Y:S01]  /*8050*/  FFMA R59, R81.reuse, R84, R59 ;  /* 0x00000054513b7223 */ /* 0x040fe2000000003b */
[----:B------:R-:W-:Y:S01]  /*8060*/  F2FP.SATFINITE.E4M3.F32.PACK_AB_MERGE_C R33, R34, R33, R35 ;  /* 0x000000212221723e */ /* 0x000fe20004807023 */
        /* <DEDUP_REMOVED lines=11> */
[----:B------:R-:W-:Y:S05]  /*8120*/  F2FP.SATFINITE.E4M3.F32.PACK_AB_MERGE_C R51, R58, R57, R59 ;  /* 0x000000393a33723e */ /* 0x000fea000480703b */
        /* <DEDUP_REMOVED lines=9> */
[----:B------:R-:W-:Y:S02]  /*81c0*/  UIADD3 UR8, UP0, UPT, UR52, 0x680, URZ ;  /* 0x0000068034087890 */ /* 0x000fe4000ff1e0ff */
[----:B------:R-:W-:Y:S02]  /*81d0*/  UIADD3 UR5, UPT, UPT, UR41, 0x40, URZ ;  /* 0x0000004029057890 */ /* 0x000fe4000fffe0ff */
[----:B------:R-:W-:Y:S02]  /*81e0*/  UIADD3 UR4, UPT, UPT, UR49, 0x6200, URZ ;  /* 0x0000620031047890 */ /* 0x000fe4000fffe0ff */
[----:B------:R-:W-:Y:S01]  /*81f0*/  UIADD3.X UR9, UPT, UPT, URZ, UR53, URZ, UP0, !UPT ;  /* 0x00000035ff097290 */ /* 0x000fe200087fe4ff */
[----:B------:R-:W-:Y:S01]  /*8200*/  UMOV UR6, UR42 ;  /* 0x0000002a00067c82 */ /* 0x000fe20008000000 */
[----:B------:R-:W-:Y:S07]  /*8210*/  UMOV UR7, UR36 ;  /* 0x0000002400077c82 */ /* 0x000fee0008000000 */
[----:B------:R2:W-:Y:S01]  /*8220*/  UTMASTG.3D [UR4], [UR8] ;  /* 0x00000004080073b5 */ /* 0x0005e20008010000 */
[----:B------:R0:W-:Y:S01]  /*8230*/  UTMACMDFLUSH ;  /* 0x00000000000079b7 */ /* 0x0001e20000000000 */
[----:B--2---:R-:W-:Y:S04]  /*8240*/  DEPBAR.LE SB0, 0x1 ;  /* 0x000080400000791a */ /* 0x004fe80000000000 */
.L_x_106:
[----:B------:R-:W-:Y:S05]  /*8250*/  BSYNC.RECONVERGENT B0 ;  /* 0x0000000000007941 */ /* 0x000fea0003800200 */
.L_x_105:
[----:B------:R-:W-:Y:S01]  /*8260*/  BAR.SYNC.DEFER_BLOCKING 0x1, 0x80 ;  /* 0x0042000000007b1d */ /* 0x000fe20000010000 */
[----:B------:R-:W-:Y:S01]  /*8270*/  ISETP.NE.AND P2, PT, R194, RZ, PT ;  /* 0x000000ffc200720c */ /* 0x000fe20003f45270 */
[----:B------:R-:W-:Y:S01]  /*8280*/  IMAD.IADD R20, R75, 0x1, R147 ;  /* 0x000000014b147824 */ /* 0x000fe200078e0293 */
[----:B------:R-:W-:Y:S01]  /*8290*/  ISETP.NE.AND P0, PT, R195, 0x2, PT ;  /* 0x00000002c300780c */ /* 0x000fe20003f05270 */
[----:B------:R-:W-:Y:S01]  /*82a0*/  IMAD.IADD R21, R77, 0x1, R170 ;  /* 0x000000014d157824 */ /* 0x000fe200078e02aa */
[----:B------:R-:W-:Y:S02]  /*82b0*/  ISETP.NE.AND P1, PT, R76, 0x4, PT ;  /* 0x000000044c00780c */ /* 0x000fe40003f25270 */
[----:B------:R-:W-:Y:S02]  /*82c0*/  SEL R3, RZ, 0x1, P0 ;  /* 0x00000001ff037807 */ /* 0x000fe40000000000 */
[----:B------:R-:W-:Y:S02]  /*82d0*/  SEL R0, RZ, 0x1, P1 ;  /* 0x00000001ff007807 */ /* 0x000fe40000800000 */
[----:B------:R-:W-:Y:S02]  /*82e0*/  LOP3.LUT R182, R182, R3, RZ, 0x3c, !PT ;  /* 0x00000003b6b67212 */ /* 0x000fe400078e3cff */
[----:B------:R-:W-:Y:S02]  /*82f0*/  LOP3.LUT R183, R183, R0, RZ, 0x3c, !PT ;  /* 0x00000000b7b77212 */ /* 0x000fe400078e3cff */
[----:B------:R-:W-:Y:S02]  /*8300*/  @P2 R2UR UR36, R179 ;  /* 0x00000000b32422ca */ /* 0x000fe400000e0000 */
[----:B------:R-:W-:Y:S02]  /*8310*/  SEL R195, R195, RZ, P0 ;  /* 0x000000ffc3c37207 */ /* 0x000fe40000000000 */
[----:B------:R-:W-:Y:S01]  /*8320*/  SEL R76, R76, RZ, P1 ;  /* 0x000000ff4c4c7207 */ /* 0x000fe20000800000 */
[----:B------:R-:W-:Y:S10]  /*8330*/  @P2 BRA `(.L_x_107) ;  /* 0xffffffc400bc2947 */ /* 0x000ff4000383ffff */
[----:B------:R-:W-:Y:S05]  /*8340*/  EXIT ;  /* 0x000000000000794d */ /* 0x000fea0003800000 */
.L_x_19:
[----:B--2---:R2:W1:Y:S02]  /*8350*/  SYNCS.PHASECHK.TRANS64.TRYWAIT P0, [R3+URZ+0x100], R2 ;  /* 0x00010002030075a7 */ /* 0x00446400080011ff */
[----:B-1----:R-:W-:Y:S05]  /*8360*/  @!P0 NANOSLEEP.SYNCS 0x989680 ;  /* 0x009896800000895d */ /* 0x002fea0003900000 */
[----:B------:R-:W1:Y:S02]  /*8370*/  @!P0 SYNCS.PHASECHK.TRANS64 P0, [R3+URZ+0x100], R2 ;  /* 0x00010002030085a7 */ /* 0x000e6400080010ff */
[----:B-1----:R-:W-:Y:S05]  /*8380*/  @!P0 BRA `(.L_x_19) ;  /* 0xfffffffc00f08947 */ /* 0x002fea000383ffff */
[----:B------:R-:W-:Y:S05]  /*8390*/  BRA `(.L_x_108) ;  /* 0xffffff9000907947 */ /* 0x000fea000383ffff */
.L_x_22:
[----:B-1----:R-:W-:-:S07]  /*83a0*/  MOV R2, UR33 ;  /* 0x0000002100027c02 */ /* 0x002fce0008000f00 */
.L_x_109:
[----:B-1----:R1:W2:Y:S02]  /*83b0*/  SYNCS.PHASECHK.TRANS64.TRYWAIT P0, [R2+URZ+0x30], R5 ;  /* 0x00003005020075a7 */ /* 0x0022a400080011ff */
[----:B--2---:R-:W-:Y:S05]  /*83c0*/  @!P0 NANOSLEEP.SYNCS 0x989680 ;  /* 0x009896800000895d */ /* 0x004fea0003900000 */
[----:B------:R-:W2:Y:S02]  /*83d0*/  @!P0 SYNCS.PHASECHK.TRANS64 P0, [R2+URZ+0x30], R5 ;  /* 0x00003005020085a7 */ /* 0x000ea400080010ff */
[----:B--2---:R-:W-:Y:S05]  /*83e0*/  @!P0 BRA `(.L_x_109) ;  /* 0xfffffffc00f08947 */ /* 0x004fea000383ffff */
[----:B------:R-:W-:Y:S05]  /*83f0*/  BRA `(.L_x_21) ;  /* 0xffffff9000e07947 */ /* 0x000fea000383ffff */
.L_x_28:
[----:B-1----:R-:W-:-:S07]  /*8400*/  MOV R2, UR17 ;  /* 0x0000001100027c02 */ /* 0x002fce0008000f00 */
.L_x_110:
[----:B-1----:R1:W2:Y:S02]  /*8410*/  SYNCS.PHASECHK.TRANS64.TRYWAIT P0, [R2+URZ+0x30], R5 ;  /* 0x00003005020075a7 */ /* 0x0022a400080011ff */
[----:B--2---:R-:W-:Y:S05]  /*8420*/  @!P0 NANOSLEEP.SYNCS 0x989680 ;  /* 0x009896800000895d */ /* 0x004fea0003900000 */
[----:B------:R-:W2:Y:S02]  /*8430*/  @!P0 SYNCS.PHASECHK.TRANS64 P0, [R2+URZ+0x30], R5 ;  /* 0x00003005020085a7 */ /* 0x000ea400080010ff */
[----:B--2---:R-:W-:Y:S05]  /*8440*/  @!P0 BRA `(.L_x_110) ;  /* 0xfffffffc00f08947 */ /* 0x004fea000383ffff */
[----:B------:R-:W-:Y:S05]  /*8450*/  BRA `(.L_x_27) ;  /* 0xffffff9400847947 */ /* 0x000fea000383ffff */
.L_x_32:
[----:B-1----:R1:W2:Y:S02]  /*8460*/  SYNCS.PHASECHK.TRANS64.TRYWAIT P0, [R2+URZ+0x90], R3 ;  /* 0x00009003020075a7 */ /* 0x0022a400080011ff */
[----:B--2---:R-:W-:Y:S05]  /*8470*/  @!P0 NANOSLEEP.SYNCS 0x989680 ;  /* 0x009896800000895d */ /* 0x004fea0003900000 */
[----:B------:R-:W2:Y:S02]  /*8480*/  @!P0 SYNCS.PHASECHK.TRANS64 P0, [R2+URZ+0x90], R3 ;  /* 0x00009003020085a7 */ /* 0x000ea400080010ff */
[----:B--2---:R-:W-:Y:S05]  /*8490*/  @!P0 BRA `(.L_x_32) ;  /* 0xfffffffc00f08947 */ /* 0x004fea000383ffff */
[----:B------:R-:W-:Y:S05]  /*84a0*/  BRA `(.L_x_111) ;  /* 0xffffff9800107947 */ /* 0x000fea000383ffff */
.L_x_36:
[----:B----4-:R-:W-:-:S07]  /*84b0*/  MOV R0, UR5 ;  /* 0x0000000500007c02 */ /* 0x010fce0008000f00 */
.L_x_112:
[----:B-1----:R1:W2:Y:S02]  /*84c0*/  SYNCS.PHASECHK.TRANS64.TRYWAIT P0, [R0+URZ], R3 ;  /* 0x00000003000075a7 */ /* 0x0022a400080011ff */
[----:B--2---:R-:W-:Y:S05]  /*84d0*/  @!P0 NANOSLEEP.SYNCS 0x989680 ;  /* 0x009896800000895d */ /* 0x004fea0003900000 */
[----:B------:R-:W2:Y:S02]  /*84e0*/  @!P0 SYNCS.PHASECHK.TRANS64 P0, [R0+URZ], R3 ;  /* 0x00000003000085a7 */ /* 0x000ea400080010ff */
[----:B--2---:R-:W-:Y:S05]  /*84f0*/  @!P0 BRA `(.L_x_112) ;  /* 0xfffffffc00f08947 */ /* 0x004fea000383ffff */
[----:B------:R-:W-:Y:S05]  /*8500*/  BRA `(.L_x_113) ;  /* 0xffffff9c00807947 */ /* 0x000fea000383ffff */
.L_x_37:
[----:B----4-:R-:W-:-:S07]  /*8510*/  MOV R0, UR5 ;  /* 0x0000000500007c02 */ /* 0x010fce0008000f00 */
.L_x_114:
[----:B-1----:R1:W2:Y:S02]  /*8520*/  SYNCS.PHASECHK.TRANS64.TRYWAIT P0, [R0+URZ], R3 ;  /* 0x00000003000075a7 */ /* 0x0022a400080011ff */
[----:B--2---:R-:W-:Y:S05]  /*8530*/  @!P0 NANOSLEEP.SYNCS 0x989680 ;  /* 0x009896800000895d */ /* 0x004fea0003900000 */
[----:B------:R-:W2:Y:S02]  /*8540*/  @!P0 SYNCS.PHASECHK.TRANS64 P0, [R0+URZ], R3 ;  /* 0x00000003000085a7 */ /* 0x000ea400080010ff */
[----:B--2---:R-:W-:Y:S05]  /*8550*/  @!P0 BRA `(.L_x_114) ;  /* 0xfffffffc00f08947 */ /* 0x004fea000383ffff */
[----:B------:R-:W-:Y:S05]  /*8560*/  BRA `(.L_x_115) ;  /* 0xffffff9c008c7947 */ /* 0x000fea000383ffff */
.L_x_38:
[----:B----4-:R-:W-:-:S07]  /*8570*/  MOV R0, UR5 ;  /* 0x0000000500007c02 */ /* 0x010fce0008000f00 */
.L_x_116:
[----:B-1----:R1:W2:Y:S02]  /*8580*/  SYNCS.PHASECHK.TRANS64.TRYWAIT P0, [R0+URZ], R3 ;  /* 0x00000003000075a7 */ /* 0x0022a400080011ff */
[----:B--2---:R-:W-:Y:S05]  /*8590*/  @!P0 NANOSLEEP.SYNCS 0x989680 ;  /* 0x009896800000895d */ /* 0x004fea0003900000 */
[----:B------:R-:W2:Y:S02]  /*85a0*/  @!P0 SYNCS.PHASECHK.TRANS64 P0, [R0+URZ], R3 ;  /* 0x00000003000085a7 */ /* 0x000ea400080010ff */
[----:B--2---:R-:W-:Y:S05]  /*85b0*/  @!P0 BRA `(.L_x_116) ;  /* 0xfffffffc00f08947 */ /* 0x004fea000383ffff */
[----:B------:R-:W-:Y:S05]  /*85c0*/  BRA `(.L_x_117) ;  /* 0xffffff9c00987947 */ /* 0x000fea000383ffff */
.L_x_39:
[----:B----4-:R-:W-:-:S07]  /*85d0*/  MOV R0, UR5 ;  /* 0x0000000500007c02 */ /* 0x010fce0008000f00 */
.L_x_118:
[----:B-1----:R1:W2:Y:S02]  /*85e0*/  SYNCS.PHASECHK.TRANS64.TRYWAIT P0, [R0+URZ], R3 ;  /* 0x00000003000075a7 */ /* 0x0022a400080011ff */
[----:B--2---:R-:W-:Y:S05]  /*85f0*/  @!P0 NANOSLEEP.SYNCS 0x989680 ;  /* 0x009896800000895d */ /* 0x004fea0003900000 */
[----:B------:R-:W2:Y:S02]  /*8600*/  @!P0 SYNCS.PHASECHK.TRANS64 P0, [R0+URZ], R3 ;  /* 0x00000003000085a7 */ /* 0x000ea400080010ff */
[----:B--2---:R-:W-:Y:S05]  /*8610*/  @!P0 BRA `(.L_x_118) ;  /* 0xfffffffc00f08947 */ /* 0x004fea000383ffff */
[----:B------:R-:W-:Y:S05]  /*8620*/  BRA `(.L_x_119) ;  /* 0xffffff9c00a47947 */ /* 0x000fea000383ffff */
.L_x_40:
[----:B----4-:R-:W-:-:S07]  /*8630*/  MOV R0, UR5 ;  /* 0x0000000500007c02 */ /* 0x010fce0008000f00 */
.L_x_120:
[----:B-1----:R1:W2:Y:S02]  /*8640*/  SYNCS.PHASECHK.TRANS64.TRYWAIT P0, [R0+URZ], R3 ;  /* 0x00000003000075a7 */ /* 0x0022a400080011ff */
[----:B--2---:R-:W-:Y:S05]  /*8650*/  @!P0 NANOSLEEP.SYNCS 0x989680 ;  /* 0x009896800000895d */ /* 0x004fea0003900000 */
[----:B------:R-:W2:Y:S02]  /*8660*/  @!P0 SYNCS.PHASECHK.TRANS64 P0, [R0+URZ], R3 ;  /* 0x00000003000085a7 */ /* 0x000ea400080010ff */
[----:B--2---:R-:W-:Y:S05]  /*8670*/  @!P0 BRA `(.L_x_120) ;  /* 0xfffffffc00f08947 */ /* 0x004fea000383ffff */
[----:B------:R-:W-:Y:S05]  /*8680*/  BRA `(.L_x_121) ;  /* 0xffffff9c00b07947 */ /* 0x000fea000383ffff */
.L_x_43:
[----:B-1----:R1:W2:Y:S02]  /*8690*/  SYNCS.PHASECHK.TRANS64.TRYWAIT P0, [R0+URZ+0xf0], R5 ;  /* 0x0000f005000075a7 */ /* 0x0022a400080011ff */
[----:B--2---:R-:W-:Y:S05]  /*86a0*/  @!P0 NANOSLEEP.SYNCS 0x989680 ;  /* 0x009896800000895d */ /* 0x004fea0003900000 */
[----:B------:R-:W2:Y:S02]  /*86b0*/  @!P0 SYNCS.PHASECHK.TRANS64 P0, [R0+URZ+0xf0], R5 ;  /* 0x0000f005000085a7 */ /* 0x000ea400080010ff */
[----:B--2---:R-:W-:Y:S05]  /*86c0*/  @!P0 BRA `(.L_x_43) ;  /* 0xfffffffc00f08947 */ /* 0x004fea000383ffff */
[----:B------:R-:W-:Y:S05]  /*86d0*/  BRA `(.L_x_122) ;  /* 0xffffffa0000c7947 */ /* 0x000fea000383ffff */
.L_x_44:
[----:B------:R-:W-:-:S07]  /*86e0*/  MOV R0, UR5 ;  /* 0x0000000500007c02 */ /* 0x000fce0008000f00 */
.L_x_123:
[----:B-1----:R1:W2:Y:S02]  /*86f0*/  SYNCS.PHASECHK.TRANS64.TRYWAIT P0, [R0+URZ+0xa0], R5 ;  /* 0x0000a005000075a7 */ /* 0x0022a400080011ff */
[----:B--2---:R-:W-:Y:S05]  /*8700*/  @!P0 NANOSLEEP.SYNCS 0x989680 ;  /* 0x009896800000895d */ /* 0x004fea0003900000 */
[----:B------:R-:W2:Y:S02]  /*8710*/  @!P0 SYNCS.PHASECHK.TRANS64 P0, [R0+URZ+0xa0], R5 ;  /* 0x0000a005000085a7 */ /* 0x000ea400080010ff */
[----:B--2---:R-:W-:Y:S05]  /*8720*/  @!P0 BRA `(.L_x_123) ;  /* 0xfffffffc00f08947 */ /* 0x004fea000383ffff */
[----:B------:R-:W-:Y:S05]  /*8730*/  BRA `(.L_x_124) ;  /* 0xffffffa0001c7947 */ /* 0x000fea000383ffff */
.L_x_45:
[----:B-1----:R1:W2:Y:S02]  /*8740*/  SYNCS.PHASECHK.TRANS64.TRYWAIT P1, [R0+URZ+0x90], R5 ;  /* 0x00009005000075a7 */ /* 0x0022a400080211ff */
[----:B--2---:R-:W-:Y:S05]  /*8750*/  @!P1 NANOSLEEP.SYNCS 0x989680 ;  /* 0x009896800000995d */ /* 0x004fea0003900000 */
[----:B------:R-:W2:Y:S02]  /*8760*/  @!P1 SYNCS.PHASECHK.TRANS64 P1, [R0+URZ+0x90], R5 ;  /* 0x00009005000095a7 */ /* 0x000ea400080210ff */
[----:B--2---:R-:W-:Y:S05]  /*8770*/  @!P1 BRA `(.L_x_45) ;  /* 0xfffffffc00f09947 */ /* 0x004fea000383ffff */
[----:B------:R-:W-:Y:S05]  /*8780*/  BRA `(.L_x_125) ;  /* 0xffffffa0004c7947 */ /* 0x000fea000383ffff */
.L_x_48:
[----:B------:R-:W-:-:S07]  /*8790*/  MOV R0, UR5 ;  /* 0x0000000500007c02 */ /* 0x000fce0008000f00 */
.L_x_126:
[----:B-1----:R1:W2:Y:S02]  /*87a0*/  SYNCS.PHASECHK.TRANS64.TRYWAIT P0, [R0+URZ+0xa0], R3 ;  /* 0x0000a003000075a7 */ /* 0x0022a400080011ff */
[----:B--2---:R-:W-:Y:S05]  /*87b0*/  @!P0 NANOSLEEP.SYNCS 0x989680 ;  /* 0x009896800000895d */ /* 0x004fea0003900000 */
[----:B------:R-:W2:Y:S02]  /*87c0*/  @!P0 SYNCS.PHASECHK.TRANS64 P0, [R0+URZ+0xa0], R3 ;  /* 0x0000a003000085a7 */ /* 0x000ea400080010ff */
[----:B--2---:R-:W-:Y:S05]  /*87d0*/  @!P0 BRA `(.L_x_126) ;  /* 0xfffffffc00f08947 */ /* 0x004fea000383ffff */
[----:B------:R-:W-:Y:S05]  /*87e0*/  BRA `(.L_x_47) ;  /* 0xffffffa000a07947 */ /* 0x000fea000383ffff */
.L_x_55:
[----:B-1----:R1:W2:Y:S02]  /*87f0*/  SYNCS.PHASECHK.TRANS64.TRYWAIT P1, [R0+URZ+0x90], R5 ;  /* 0x00009005000075a7 */ /* 0x0022a400080211ff */
[----:B--2---:R-:W-:Y:S05]  /*8800*/  @!P1 NANOSLEEP.SYNCS 0x989680 ;  /* 0x009896800000995d */ /* 0x004fea0003900000 */
[----:B------:R-:W2:Y:S02]  /*8810*/  @!P1 SYNCS.PHASECHK.TRANS64 P1, [R0+URZ+0x90], R5 ;  /* 0x00009005000095a7 */ /* 0x000ea400080210ff */
[----:B--2---:R-:W-:Y:S05]  /*8820*/  @!P1 BRA `(.L_x_55) ;  /* 0xfffffffc00f09947 */ /* 0x004fea000383ffff */
[----:B------:R-:W-:Y:S05]  /*8830*/  BRA `(.L_x_127) ;  /* 0xffffffa800107947 */ /* 0x000fea000383ffff */
.L_x_56:
[----:B------:R-:W-:-:S07]  /*8840*/  MOV R3, UR7 ;  /* 0x0000000700037c02 */ /* 0x000fce0008000f00 */
.L_x_128:
[----:B-1----:R1:W2:Y:S02]  /*8850*/  SYNCS.PHASECHK.TRANS64.TRYWAIT P0, [R3+URZ+0xd0], R0 ;  /* 0x0000d000030075a7 */ /* 0x0022a400080011ff */
[----:B--2---:R-:W-:Y:S05]  /*8860*/  @!P0 NANOSLEEP.SYNCS 0x989680 ;  /* 0x009896800000895d */ /* 0x004fea0003900000 */
[----:B------:R-:W2:Y:S02]  /*8870*/  @!P0 SYNCS.PHASECHK.TRANS64 P0, [R3+URZ+0xd0], R0 ;  /* 0x0000d000030085a7 */ /* 0x000ea400080010ff */
[----:B--2---:R-:W-:Y:S05]  /*8880*/  @!P0 BRA `(.L_x_128) ;  /* 0xfffffffc00f08947 */ /* 0x004fea000383ffff */
[----:B------:R-:W-:Y:S05]  /*8890*/  BRA `(.L_x_129) ;  /* 0xffffffa800487947 */ /* 0x000fea000383ffff */
.L_x_59:
[----:B------:R-:W-:Y:S07]  /*88a0*/  MOV R0, UR6 ;  /* 0x0000000600007c02 */ /* 0x000fee0008000f00 */
.L_x_130:
[----:B-1----:R1:W2:Y:S02]  /*88b0*/  SYNCS.PHASECHK.TRANS64.TRYWAIT P0, [R0+URZ], R3 ;  /* 0x00000003000075a7 */ /* 0x0022a400080011ff */
[----:B--2---:R-:W-:Y:S05]  /*88c0*/  @!P0 NANOSLEEP.SYNCS 0x989680 ;  /* 0x009896800000895d */ /* 0x004fea0003900000 */
[----:B------:R-:W2:Y:S02]  /*88d0*/  @!P0 SYNCS.PHASECHK.TRANS64 P0, [R0+URZ], R3 ;  /* 0x00000003000085a7 */ /* 0x000ea400080010ff */
[----:B--2---:R-:W-:Y:S05]  /*88e0*/  @!P0 BRA `(.L_x_130) ;  /* 0xfffffffc00f08947 */ /* 0x004fea000383ffff */
[----:B------:R-:W-:Y:S05]  /*88f0*/  BRA `(.L_x_58) ;  /* 0xffffffa800647947 */ /* 0x000fea000383ffff */
.L_x_62:
[----:B------:R-:W-:-:S07]  /*8900*/  MOV R0, UR6 ;  /* 0x0000000600007c02 */ /* 0x000fce0008000f00 */
.L_x_131:
[----:B--2---:R2:W4:Y:S02]  /*8910*/  SYNCS.PHASECHK.TRANS64.TRYWAIT P0, [R0+URZ], R3 ;  /* 0x00000003000075a7 */ /* 0x00452400080011ff */
[----:B----4-:R-:W-:Y:S05]  /*8920*/  @!P0 NANOSLEEP.SYNCS 0x989680 ;  /* 0x009896800000895d */ /* 0x010fea0003900000 */
[----:B------:R-:W4:Y:S02]  /*8930*/  @!P0 SYNCS.PHASECHK.TRANS64 P0, [R0+URZ], R3 ;  /* 0x00000003000085a7 */ /* 0x000f2400080010ff */
[----:B----4-:R-:W-:Y:S05]  /*8940*/  @!P0 BRA `(.L_x_131) ;  /* 0xfffffffc00f08947 */ /* 0x010fea000383ffff */
[----:B------:R-:W-:Y:S05]  /*8950*/  BRA `(.L_x_132) ;  /* 0xffffffac00407947 */ /* 0x000fea000383ffff */
.L_x_63:
[----:B------:R-:W-:-:S07]  /*8960*/  MOV R0, UR6 ;  /* 0x0000000600007c02 */ /* 0x000fce0008000f00 */
.L_x_133:
[----:B-1----:R1:W2:Y:S02]  /*8970*/  SYNCS.PHASECHK.TRANS64.TRYWAIT P0, [R0+URZ], R3 ;  /* 0x00000003000075a7 */ /* 0x0022a400080011ff */
[----:B--2---:R-:W-:Y:S05]  /*8980*/  @!P0 NANOSLEEP.SYNCS 0x989680 ;  /* 0x009896800000895d */ /* 0x004fea0003900000 */
[----:B------:R-:W2:Y:S02]  /*8990*/  @!P0 SYNCS.PHASECHK.TRANS64 P0, [R0+URZ], R3 ;  /* 0x00000003000085a7 */ /* 0x000ea400080010ff */
[----:B--2---:R-:W-:Y:S05]  /*89a0*/  @!P0 BRA `(.L_x_133) ;  /* 0xfffffffc00f08947 */ /* 0x004fea000383ffff */
[----:B------:R-:W-:Y:S05]  /*89b0*/  BRA `(.L_x_134) ;  /* 0xffffffac004c7947 */ /* 0x000fea000383ffff */
.L_x_64:
[----:B------:R-:W-:-:S07]  /*89c0*/  MOV R0, UR6 ;  /* 0x0000000600007c02 */ /* 0x000fce0008000f00 */
.L_x_135:
[----:B-1----:R1:W2:Y:S02]  /*89d0*/  SYNCS.PHASECHK.TRANS64.TRYWAIT P0, [R0+URZ], R3 ;  /* 0x00000003000075a7 */ /* 0x0022a400080011ff */
[----:B--2---:R-:W-:Y:S05]  /*89e0*/  @!P0 NANOSLEEP.SYNCS 0x989680 ;  /* 0x009896800000895d */ /* 0x004fea0003900000 */
[----:B------:R-:W2:Y:S02]  /*89f0*/  @!P0 SYNCS.PHASECHK.TRANS64 P0, [R0+URZ], R3 ;  /* 0x00000003000085a7 */ /* 0x000ea400080010ff */
[----:B--2---:R-:W-:Y:S05]  /*8a00*/  @!P0 BRA `(.L_x_135) ;  /* 0xfffffffc00f08947 */ /* 0x004fea000383ffff */
[----:B------:R-:W-:Y:S05]  /*8a10*/  BRA `(.L_x_136) ;  /* 0xffffffac00587947 */ /* 0x000fea000383ffff */
.L_x_65:
[----:B------:R-:W-:-:S07]  /*8a20*/  MOV R0, UR7 ;  /* 0x0000000700007c02 */ /* 0x000fce0008000f00 */
.L_x_137:
[----:B-1----:R1:W2:Y:S02]  /*8a30*/  SYNCS.PHASECHK.TRANS64.TRYWAIT P0, [R0+URZ], R3 ;  /* 0x00000003000075a7 */ /* 0x0022a400080011ff */
[----:B--2---:R-:W-:Y:S05]  /*8a40*/  @!P0 NANOSLEEP.SYNCS 0x989680 ;  /* 0x009896800000895d */ /* 0x004fea0003900000 */
[----:B------:R-:W2:Y:S02]  /*8a50*/  @!P0 SYNCS.PHASECHK.TRANS64 P0, [R0+URZ], R3 ;  /* 0x00000003000085a7 */ /* 0x000ea400080010ff */
[----:B--2---:R-:W-:Y:S05]  /*8a60*/  @!P0 BRA `(.L_x_137) ;  /* 0xfffffffc00f08947 */ /* 0x004fea000383ffff */
[----:B------:R-:W-:Y:S05]  /*8a70*/  BRA `(.L_x_138) ;  /* 0xffffffac00647947 */ /* 0x000fea000383ffff */
.L_x_70:
[----:B--2---:R2:W3:Y:S02]  /*8a80*/  SYNCS.PHASECHK.TRANS64.TRYWAIT P0, [R0+URZ+0x90], R3 ;  /* 0x00009003000075a7 */ /* 0x0044e400080011ff */
[----:B---3--:R-:W-:Y:S05]  /*8a90*/  @!P0 NANOSLEEP.SYNCS 0x989680 ;  /* 0x009896800000895d */ /* 0x008fea0003900000 */
[----:B------:R-:W3:Y:S02]  /*8aa0*/  @!P0 SYNCS.PHASECHK.TRANS64 P0, [R0+URZ+0x90], R3 ;  /* 0x00009003000085a7 */ /* 0x000ee400080010ff */
[----:B---3--:R-:W-:Y:S05]  /*8ab0*/  @!P0 BRA `(.L_x_70) ;  /* 0xfffffffc00f08947 */ /* 0x008fea000383ffff */
[----:B------:R-:W-:Y:S05]  /*8ac0*/  BRA `(.L_x_139) ;  /* 0xffffffb000687947 */ /* 0x000fea000383ffff */
.L_x_73:
[----:B------:R-:W-:Y:S07]  /*8ad0*/  MOV R0, UR7 ;  /* 0x0000000700007c02 */ /* 0x000fee0008000f00 */
.L_x_140:
[----:B--2---:R2:W3:Y:S02]  /*8ae0*/  SYNCS.PHASECHK.TRANS64.TRYWAIT P0, [R0+URZ+0x88], R3 ;  /* 0x00008803000075a7 */ /* 0x0044e400080011ff */
[----:B---3--:R-:W-:Y:S05]  /*8af0*/  @!P0 NANOSLEEP.SYNCS 0x989680 ;  /* 0x009896800000895d */ /* 0x008fea0003900000 */
[----:B------:R-:W3:Y:S02]  /*8b00*/  @!P0 SYNCS.PHASECHK.TRANS64 P0, [R0+URZ+0x88], R3 ;  /* 0x00008803000085a7 */ /* 0x000ee400080010ff */
[----:B---3--:R-:W-:Y:S05]  /*8b10*/  @!P0 BRA `(.L_x_140) ;  /* 0xfffffffc00f08947 */ /* 0x008fea000383ffff */
[----:B------:R-:W-:Y:S05]  /*8b20*/  BRA `(.L_x_72) ;  /* 0xffffffb400487947 */ /* 0x000fea000383ffff */
.L_x_76:
[----:B--2---:R-:W-:Y:S07]  /*8b30*/  MOV R3, UR7 ;  /* 0x0000000700037c02 */ /* 0x004fee0008000f00 */
.L_x_141:
[----:B-1----:R1:W2:Y:S02]  /*8b40*/  SYNCS.PHASECHK.TRANS64.TRYWAIT P0, [R3+URZ+0x70], R12 ;  /* 0x0000700c030075a7 */ /* 0x0022a400080011ff */
[----:B--2---:R-:W-:Y:S05]  /*8b50*/  @!P0 NANOSLEEP.SYNCS 0x989680 ;  /* 0x009896800000895d */ /* 0x004fea0003900000 */
[----:B------:R-:W2:Y:S02]  /*8b60*/  @!P0 SYNCS.PHASECHK.TRANS64 P0, [R3+URZ+0x70], R12 ;  /* 0x0000700c030085a7 */ /* 0x000ea400080010ff */
[----:B--2---:R-:W-:Y:S05]  /*8b70*/  @!P0 BRA `(.L_x_141) ;  /* 0xfffffffc00f08947 */ /* 0x004fea000383ffff */
[----:B------:R-:W-:Y:S05]  /*8b80*/  BRA `(.L_x_142) ;  /* 0xffffffb400c07947 */ /* 0x000fea000383ffff */
.L_x_77:
[----:B------:R-:W-:Y:S07]  /*8b90*/  MOV R3, UR7 ;  /* 0x0000000700037c02 */ /* 0x000fee0008000f00 */
.L_x_143:
[----:B-1----:R1:W2:Y:S02]  /*8ba0*/  SYNCS.PHASECHK.TRANS64.TRYWAIT P0, [R3+URZ+0x78], R12 ;  /* 0x0000780c030075a7 */ /* 0x0022a400080011ff */
[----:B--2---:R-:W-:Y:S05]  /*8bb0*/  @!P0 NANOSLEEP.SYNCS 0x989680 ;  /* 0x009896800000895d */ /* 0x004fea0003900000 */
[----:B------:R-:W2:Y:S02]  /*8bc0*/  @!P0 SYNCS.PHASECHK.TRANS64 P0, [R3+URZ+0x78], R12 ;  /* 0x0000780c030085a7 */ /* 0x000ea400080010ff */
[----:B--2---:R-:W-:Y:S05]  /*8bd0*/  @!P0 BRA `(.L_x_143) ;  /* 0xfffffffc00f08947 */ /* 0x004fea000383ffff */
[----:B------:R-:W-:Y:S05]  /*8be0*/  BRA `(.L_x_144) ;  /* 0xffffffb800407947 */ /* 0x000fea000383ffff */
.L_x_79:
[----:B------:R-:W-:-:S07]  /*8bf0*/  MOV R0, UR7 ;  /* 0x0000000700007c02 */ /* 0x000fce0008000f00 */
.L_x_145:
[----:B-1----:R1:W3:Y:S02]  /*8c00*/  SYNCS.PHASECHK.TRANS64.TRYWAIT P0, [R0+URZ+0x70], R3 ;  /* 0x00007003000075a7 */ /* 0x0022e400080011ff */
[----:B---3--:R-:W-:Y:S05]  /*8c10*/  @!P0 NANOSLEEP.SYNCS 0x989680 ;  /* 0x009896800000895d */ /* 0x008fea0003900000 */
[----:B------:R-:W3:Y:S02]  /*8c20*/  @!P0 SYNCS.PHASECHK.TRANS64 P0, [R0+URZ+0x70], R3 ;  /* 0x00007003000085a7 */ /* 0x000ee400080010ff */
[----:B---3--:R-:W-:Y:S05]  /*8c30*/  @!P0 BRA `(.L_x_145) ;  /* 0xfffffffc00f08947 */ /* 0x008fea000383ffff */
[----:B------:R-:W-:Y:S05]  /*8c40*/  BRA `(.L_x_146) ;  /* 0xffffffb800b07947 */ /* 0x000fea000383ffff */
.L_x_81:
[----:B--2---:R2:W4:Y:S02]  /*8c50*/  SYNCS.PHASECHK.TRANS64.TRYWAIT P0, [R0+URZ+0x90], R3 ;  /* 0x00009003000075a7 */ /* 0x00452400080011ff */
[----:B----4-:R-:W-:Y:S05]  /*8c60*/  @!P0 NANOSLEEP.SYNCS 0x989680 ;  /* 0x009896800000895d */ /* 0x010fea0003900000 */
[----:B------:R-:W4:Y:S02]  /*8c70*/  @!P0 SYNCS.PHASECHK.TRANS64 P0, [R0+URZ+0x90], R3 ;  /* 0x00009003000085a7 */ /* 0x000f2400080010ff */
[----:B----4-:R-:W-:Y:S05]  /*8c80*/  @!P0 BRA `(.L_x_81) ;  /* 0xfffffffc00f08947 */ /* 0x010fea000383ffff */
[----:B------:R-:W-:Y:S05]  /*8c90*/  BRA `(.L_x_147) ;  /* 0xffffffbc00787947 */ /* 0x000fea000383ffff */
.L_x_92:
[----:B-1----:R1:W3:Y:S02]  /*8ca0*/  SYNCS.PHASECHK.TRANS64.TRYWAIT P1, [R3+URZ+0x60], R0 ;  /* 0x00006000030075a7 */ /* 0x0022e400080211ff */
[----:B---3--:R-:W-:Y:S05]  /*8cb0*/  @!P1 NANOSLEEP.SYNCS 0x989680 ;  /* 0x009896800000995d */ /* 0x008fea0003900000 */
[----:B------:R-:W3:Y:S02]  /*8cc0*/  @!P1 SYNCS.PHASECHK.TRANS64 P1, [R3+URZ+0x60], R0 ;  /* 0x00006000030095a7 */ /* 0x000ee400080210ff */
[----:B---3--:R-:W-:Y:S05]  /*8cd0*/  @!P1 BRA `(.L_x_92) ;  /* 0xfffffffc00f09947 */ /* 0x008fea000383ffff */
[----:B------:R-:W-:Y:S05]  /*8ce0*/  BRA `(.L_x_91) ;  /* 0xffffffc8009c7947 */ /* 0x000fea000383ffff */
.L_x_94:
[----:B-1----:R1:W4:Y:S02]  /*8cf0*/  SYNCS.PHASECHK.TRANS64.TRYWAIT P0, [R207+URZ+0xb0], R2 ;  /* 0x0000b002cf0075a7 */ /* 0x00232400080011ff */
[----:B----4-:R-:W-:Y:S05]  /*8d00*/  @!P0 NANOSLEEP.SYNCS 0x989680 ;  /* 0x009896800000895d */ /* 0x010fea0003900000 */
[----:B------:R-:W4:Y:S02]  /*8d10*/  @!P0 SYNCS.PHASECHK.TRANS64 P0, [R207+URZ+0xb0], R2 ;  /* 0x0000b002cf0085a7 */ /* 0x000f2400080010ff */
[----:B----4-:R-:W-:Y:S05]  /*8d20*/  @!P0 BRA `(.L_x_94) ;  /* 0xfffffffc00f08947 */ /* 0x010fea000383ffff */
[----:B------:R-:W-:Y:S05]  /*8d30*/  BRA `(.L_x_93) ;  /* 0xffffffc800f87947 */ /* 0x000fea000383ffff */
.L_x_103:
[----:B--2---:R2:W3:Y:S02]  /*8d40*/  SYNCS.PHASECHK.TRANS64.TRYWAIT P0, [R210+URZ+0x60], R3 ;  /* 0x00006003d20075a7 */ /* 0x0044e400080011ff */
[----:B---3--:R-:W-:Y:S05]  /*8d50*/  @!P0 NANOSLEEP.SYNCS 0x989680 ;  /* 0x009896800000895d */ /* 0x008fea0003900000 */
[----:B------:R-:W3:Y:S02]  /*8d60*/  @!P0 SYNCS.PHASECHK.TRANS64 P0, [R210+URZ+0x60], R3 ;  /* 0x00006003d20085a7 */ /* 0x000ee400080010ff */
[----:B---3--:R-:W-:Y:S05]  /*8d70*/  @!P0 BRA `(.L_x_103) ;  /* 0xfffffffc00f08947 */ /* 0x008fea000383ffff */
[----:B------:R-:W-:Y:S05]  /*8d80*/  BRA `(.L_x_102) ;  /* 0xffffffe000047947 */ /* 0x000fea000383ffff */
        .weak           $__internal_0_$__cuda_sm10x_tcgen05_guardrail_trap_col_being_dealloced_not_returned_by_alloc
        .type           $__internal_0_$__cuda_sm10x_tcgen05_guardrail_trap_col_being_dealloced_not_returned_by_alloc,@function
        .size           $__internal_0_$__cuda_sm10x_tcgen05_guardrail_trap_col_being_dealloced_not_returned_by_alloc,($__internal_1_$__cuda_sm10x_tcgen05_guardrail_trap_phase_invalid_during_alloc - $__internal_0_$__cuda_sm10x_tcgen05_guardrail_trap_col_being_dealloced_not_returned_by_alloc)
$__internal_0_$__cuda_sm10x_tcgen05_guardrail_trap_col_being_dealloced_not_returned_by_alloc:
[----:B------:R-:W-:Y:S05]  /*8d90*/  BPT.TRAP 0x1 ;  /* 0x000000040000795c */ /* 0x000fea0000300000 */
[----:B------:R-:W-:-:S04]  /*8da0*/  HFMA2 R3, -RZ, RZ, 0, 0 ;  /* 0x00000000ff037431 */ /* 0x000fc800000001ff */
[----:B------:R-:W-:Y:S05]  /*8db0*/  RET.REL.NODEC R2 `(_ZN7cutlass13device_kernelINS_4gemm6kernel13GemmUniversalIN4cute5tupleIJiiiiEEENS1_10collective13CollectiveMmaINS1_35MainloopSm100TmaUmmaWarpSpecializedILi6ELi2ELi4ENS5_IJNS4_1CILi1EEESB_SB_EEEEENS5_IJNSA_ILi128EEESE_SE_EEENS_12float_e4m3_tENS5_IJlSB_lEEENS_12float_e5m2_tESH_NS4_8TiledMMAINS4_8MMA_AtomIJNS4_10MMA_TraitsINS4_19SM100_MMA_F8F6F4_SSEJSG_SI_fSE_SE_NS4_17integral_constantINS4_4UMMA5MajorELSP_0EEESQ_NSN_INSO_7ScaleInELSR_0EEESS_EEEEEENS4_6LayoutISC_NS5_IJNSA_ILi0EEESW_SW_EEEEENS5_IJNS4_10UnderscoreESZ_SZ_EEEEENS4_13SM90_TMA_LOADENS4_14ComposedLayoutINS4_7SwizzleILi3ELi4ELi3EEENS4_18smem_ptr_flag_bitsILi8EEENSV_INS5_IJNSA_ILi8EEESE_EEENS5_IJSE_SB_EEEEEEEvNS4_8identityES12_S1C_vS1D_EENS_8epilogue10collective18CollectiveEpilogueINS1F_23Sm100TmaWarpSpecializedILi2ELi2ELi64ELb0ELb0EEEJSF_NS5_IJNSV_ISE_SB_EENSV_INSA_ILi64EEESB_EEEEESG_SH_SG_SH_NS1F_6fusion15FusionCallbacksIS1J_NS1O_17LinearCombinationISG_fSG_fLNS_15FloatRoundStyleE2EEESF_S1N_JEEENS4_5SM1004TMEM4LOAD26SM100_TMEM_LOAD_32dp32b64xES12_NS13_INS14_ILi2ELi4ELi3EEES17_NSV_INS5_IJS18_S1L_EEENS5_IJS1L_SB_EEEEEEENS4_39AutoVectorizingCopyWithAssumedAlignmentILi128EEENS4_14SM90_TMA_STOREES22_S24_S24_EEEvvEEEEvNT_6ParamsE) ;  /* 0xffffff7002907950 */ /* 0x000fea0003c3ffff */
        .weak           $__internal_1_$__cuda_sm10x_tcgen05_guardrail_trap_phase_invalid_during_alloc
        .type           $__internal_1_$__cuda_sm10x_tcgen05_guardrail_trap_phase_invalid_during_alloc,@function
        .size           $__internal_1_$__cuda_sm10x_tcgen05_guardrail_trap_phase_invalid_during_alloc,($__internal_2_$__cuda_sm10x_tcgen05_guardrail_trap_unallocated_columns_being_dealloced - $__internal_1_$__cuda_sm10x_tcgen05_guardrail_trap_phase_invalid_during_alloc)
$__internal_1_$__cuda_sm10x_tcgen05_guardrail_trap_phase_invalid_during_alloc:
[----:B------:R-:W-:Y:S05]  /*8dc0*/  BPT.TRAP 0x1 ;  /* 0x000000040000795c */ /* 0x000fea0000300000 */
[----:B------:R-:W-:-:S04]  /*8dd0*/  MOV R3, 0x0 ;  /* 0x0000000000037802 */ /* 0x000fc80000000f00 */
[----:B------:R-:W-:Y:S05]  /*8de0*/  RET.REL.NODEC R2 `(_ZN7cutlass13device_kernelINS_4gemm6kernel13GemmUniversalIN4cute5tupleIJiiiiEEENS1_10collective13CollectiveMmaINS1_35MainloopSm100TmaUmmaWarpSpecializedILi6ELi2ELi4ENS5_IJNS4_1CILi1EEESB_SB_EEEEENS5_IJNSA_ILi128EEESE_SE_EEENS_12float_e4m3_tENS5_IJlSB_lEEENS_12float_e5m2_tESH_NS4_8TiledMMAINS4_8MMA_AtomIJNS4_10MMA_TraitsINS4_19SM100_MMA_F8F6F4_SSEJSG_SI_fSE_SE_NS4_17integral_constantINS4_4UMMA5MajorELSP_0EEESQ_NSN_INSO_7ScaleInELSR_0EEESS_EEEEEENS4_6LayoutISC_NS5_IJNSA_ILi0EEESW_SW_EEEEENS5_IJNS4_10UnderscoreESZ_SZ_EEEEENS4_13SM90_TMA_LOADENS4_14ComposedLayoutINS4_7SwizzleILi3ELi4ELi3EEENS4_18smem_ptr_flag_bitsILi8EEENSV_INS5_IJNSA_ILi8EEESE_EEENS5_IJSE_SB_EEEEEEEvNS4_8identityES12_S1C_vS1D_EENS_8epilogue10collective18CollectiveEpilogueINS1F_23Sm100TmaWarpSpecializedILi2ELi2ELi64ELb0ELb0EEEJSF_NS5_IJNSV_ISE_SB_EENSV_INSA_ILi64EEESB_EEEEESG_SH_SG_SH_NS1F_6fusion15FusionCallbacksIS1J_NS1O_17LinearCombinationISG_fSG_fLNS_15FloatRoundStyleE2EEESF_S1N_JEEENS4_5SM1004TMEM4LOAD26SM100_TMEM_LOAD_32dp32b64xES12_NS13_INS14_ILi2ELi4ELi3EEES17_NSV_INS5_IJS18_S1L_EEENS5_IJS1L_SB_EEEEEEENS4_39AutoVectorizingCopyWithAssumedAlignmentILi128EEENS4_14SM90_TMA_STOREES22_S24_S24_EEEvvEEEEvNT_6ParamsE) ;  /* 0xffffff7002847950 */ /* 0x000fea0003c3ffff */
        .weak           $__internal_2_$__cuda_sm10x_tcgen05_guardrail_trap_unallocated_columns_being_dealloced
        .type           $__internal_2_$__cuda_sm10x_tcgen05_guardrail_trap_unallocated_columns_being_dealloced,@function
        .size           $__internal_2_$__cuda_sm10x_tcgen05_guardrail_trap_unallocated_columns_being_dealloced,(.L_x_149 - $__internal_2_$__cuda_sm10x_tcgen05_guardrail_trap_unallocated_columns_being_dealloced)
$__internal_2_$__cuda_sm10x_tcgen05_guardrail_trap_unallocated_columns_being_dealloced:
[----:B------:R-:W-:Y:S05]  /*8df0*/  BPT.TRAP 0x1 ;  /* 0x000000040000795c */ /* 0x000fea0000300000 */
[----:B------:R-:W-:-:S04]  /*8e00*/  HFMA2 R3, -RZ, RZ, 0, 0 ;  /* 0x00000000ff037431 */ /* 0x000fc800000001ff */
[----:B------:R-:W-:Y:S05]  /*8e10*/  RET.REL.NODEC R2 `(_ZN7cutlass13device_kernelINS_4gemm6kernel13GemmUniversalIN4cute5tupleIJiiiiEEENS1_10collective13CollectiveMmaINS1_35MainloopSm100TmaUmmaWarpSpecializedILi6ELi2ELi4ENS5_IJNS4_1CILi1EEESB_SB_EEEEENS5_IJNSA_ILi128EEESE_SE_EEENS_12float_e4m3_tENS5_IJlSB_lEEENS_12float_e5m2_tESH_NS4_8TiledMMAINS4_8MMA_AtomIJNS4_10MMA_TraitsINS4_19SM100_MMA_F8F6F4_SSEJSG_SI_fSE_SE_NS4_17integral_constantINS4_4UMMA5MajorELSP_0EEESQ_NSN_INSO_7ScaleInELSR_0EEESS_EEEEEENS4_6LayoutISC_NS5_IJNSA_ILi0EEESW_SW_EEEEENS5_IJNS4_10UnderscoreESZ_SZ_EEEEENS4_13SM90_TMA_LOADENS4_14ComposedLayoutINS4_7SwizzleILi3ELi4ELi3EEENS4_18smem_ptr_flag_bitsILi8EEENSV_INS5_IJNSA_ILi8EEESE_EEENS5_IJSE_SB_EEEEEEEvNS4_8identityES12_S1C_vS1D_EENS_8epilogue10collective18CollectiveEpilogueINS1F_23Sm100TmaWarpSpecializedILi2ELi2ELi64ELb0ELb0EEEJSF_NS5_IJNSV_ISE_SB_EENSV_INSA_ILi64EEESB_EEEEESG_SH_SG_SH_NS1F_6fusion15FusionCallbacksIS1J_NS1O_17LinearCombinationISG_fSG_fLNS_15FloatRoundStyleE2EEESF_S1N_JEEENS4_5SM1004TMEM4LOAD26SM100_TMEM_LOAD_32dp32b64xES12_NS13_INS14_ILi2ELi4ELi3EEES17_NSV_INS5_IJS18_S1L_EEENS5_IJS1L_SB_EEEEEEENS4_39AutoVectorizingCopyWithAssumedAlignmentILi128EEENS4_14SM90_TMA_STOREES22_S24_S24_EEEvvEEEEvNT_6ParamsE) ;  /* 0xffffff7002787950 */ /* 0x000fea0003c3ffff */
.L_x_148:
[----:B------:R-:W-:-:S00]  /*8e20*/  BRA `(.L_x_148) ;  /* 0xfffffffc00fc7947 */ /* 0x000fc0000383ffff */
[----:B------:R-:W-:-:S00]  /*8e30*/  NOP ;  /* 0x0000000000007918 */ /* 0x000fc00000000000 */
        /* <DEDUP_REMOVED lines=12> */
.L_x_149:


//--------------------- .nv.global.init           --------------------------
	.section	.nv.global.init,"aw",@progbits
.nv.global.init:
	.type		$str$27,@object
	.size		$str$27,($str$28 - $str$27)
$str$27:
        /*0000*/ 	.byte	0x28, 0x61, 0x64, 0x64, 0x72, 0x65, 0x73, 0x73, 0x20, 0x26, 0x20, 0x6d, 0x61, 0x73, 0x6b, 0x29
        /*0010*/ 	.byte	0x20, 0x3d, 0x3d, 0x20, 0x30, 0x00
	.type		$str$28,@object
	.size		$str$28,($str$26 - $str$28)
$str$28:
        /*0016*/ 	.byte	0x2f, 0x74, 0x6d, 0x70, 0x2f, 0x63, 0x75, 0x74, 0x6c, 0x61, 0x73, 0x73, 0x5f, 0x73, 0x77, 0x65
        /*0026*/ 	.byte	0x65, 0x70, 0x5f, 0x73, 0x72, 0x63, 0x2f, 0x69, 0x6e, 0x63, 0x6c, 0x75, 0x64, 0x65, 0x2f, 0x63
        /*0036*/ 	.byte	0x75, 0x74, 0x65, 0x2f, 0x70, 0x6f, 0x69, 0x6e, 0x74, 0x65, 0x72, 0x5f, 0x66, 0x6c, 0x61, 0x67
        /*0046*/ 	.byte	0x67, 0x65, 0x64, 0x2e, 0x68, 0x70, 0x70, 0x00
	.type		$str$26,@object
	.size		$str$26,($str$25 - $str$26)
$str$26:
        /*004e*/ 	.byte	0x2f, 0x74, 0x6d, 0x70, 0x2f, 0x63, 0x75, 0x74, 0x6c, 0x61, 0x73, 0x73, 0x5f, 0x73, 0x77, 0x65
        /*005e*/ 	.byte	0x65, 0x70, 0x5f, 0x73, 0x72, 0x63, 0x2f, 0x69, 0x6e, 0x63, 0x6c, 0x75, 0x64, 0x65, 0x2f, 0x63
        /*006e*/ 	.byte	0x75, 0x74, 0x65, 0x2f, 0x61, 0x74, 0x6f, 0x6d, 0x2f, 0x63, 0x6f, 0x70, 0x79, 0x5f, 0x74, 0x72
        /*007e*/ 	.byte	0x61, 0x69, 0x74, 0x73, 0x5f, 0x73, 0x6d, 0x31, 0x30, 0x30, 0x2e, 0x68, 0x70, 0x70, 0x00
	.type		$str$25,@object
	.size		$str$25,(__unnamed_1 - $str$25)
$str$25:
        /*008d*/ 	.byte	0x28, 0x28, 0x75, 0x69, 0x6e, 0x74, 0x33, 0x32, 0x5f, 0x74, 0x28, 0x74, 0x68, 0x72, 0x65, 0x61
        /*009d*/ 	.byte	0x64, 0x49, 0x64, 0x78, 0x2e, 0x78, 0x29, 0x20, 0x2f, 0x20, 0x33, 0x32, 0x29, 0x20, 0x25, 0x20
        /*00ad*/ 	.byte	0x34, 0x29, 0x20, 0x3d, 0x3d, 0x20, 0x28, 0x28, 0x28, 0x74, 0x6d, 0x65, 0x6d, 0x5f, 0x61, 0x64
        /*00bd*/ 	.byte	0x64, 0x72, 0x20, 0x3e, 0x3e, 0x20, 0x31, 0x36, 0x29, 0x20, 0x2f, 0x20, 0x33, 0x32, 0x29, 0x20
        /*00cd*/ 	.byte	0x25, 0x20, 0x34, 0x29, 0x00
	.type		__unnamed_1,@object
	.size		__unnamed_1,(__unnamed_2 - __unnamed_1)
__unnamed_1:
        /*00d2*/ 	.byte	0x61, 0x75, 0x74, 0x6f, 0x20, 0x63, 0x75, 0x74, 0x65, 0x3a, 0x3a, 0x61, 0x73, 0x5f, 0x70, 0x6f
        /* <DEDUP_REMOVED lines=24> */
        /*0262*/ 	.byte	0x43, 0x3c, 0x38, 0x31, 0x39, 0x32, 0x3e, 0x3e, 0x3e, 0x3e, 0x5d, 0x00
	.type		__unnamed_2,@object
	.size		__unnamed_2,(.L_2 - __unnamed_2)
__unnamed_2:
        /* <DEDUP_REMOVED lines=42> */
        /*050e*/ 	.byte	0x3e, 0x3e, 0x3e, 0x3e, 0x5d, 0x00
.L_2:


//--------------------- .nv.shared._ZN7cutlass13device_kernelINS_4gemm6kernel13GemmUniversalIN4cute5tupleIJiiiiEEENS1_10collective13CollectiveMmaINS1_35MainloopSm100TmaUmmaWarpSpecializedILi6ELi2ELi4ENS5_IJNS4_1CILi1EEESB_SB_EEEEENS5_IJNSA_ILi128EEESE_SE_EEENS_12float_e4m3_tENS5_IJlSB_lEEENS_12float_e5m2_tESH_NS4_8TiledMMAINS4_8MMA_AtomIJNS4_10MMA_TraitsINS4_19SM100_MMA_F8F6F4_SSEJSG_SI_fSE_SE_NS4_17integral_constantINS4_4UMMA5MajorELSP_0EEESQ_NSN_INSO_7ScaleInELSR_0EEESS_EEEEEENS4_6LayoutISC_NS5_IJNSA_ILi0EEESW_SW_EEEEENS5_IJNS4_10UnderscoreESZ_SZ_EEEEENS4_13SM90_TMA_LOADENS4_14ComposedLayoutINS4_7SwizzleILi3ELi4ELi3EEENS4_18smem_ptr_flag_bitsILi8EEENSV_INS5_IJNSA_ILi8EEESE_EEENS5_IJSE_SB_EEEEEEEvNS4_8identityES12_S1C_vS1D_EENS_8epilogue10collective18CollectiveEpilogueINS1F_23Sm100TmaWarpSpecializedILi2ELi2ELi64ELb0ELb0EEEJSF_NS5_IJNSV_ISE_SB_EENSV_INSA_ILi64EEESB_EEEEESG_SH_SG_SH_NS1F_6fusion15FusionCallbacksIS1J_NS1O_17LinearCombinationISG_fSG_fLNS_15FloatRoundStyleE2EEESF_S1N_JEEENS4_5SM1004TMEM4LOAD26SM100_TMEM_LOAD_32dp32b64xES12_NS13_INS14_ILi2ELi4ELi3EEES17_NSV_INS5_IJS18_S1L_EEENS5_IJS1L_SB_EEEEEEENS4_39AutoVectorizingCopyWithAssumedAlignmentILi128EEENS4_14SM90_TMA_STOREES22_S24_S24_EEEvvEEEEvNT_6ParamsE --------------------------
	.section	.nv.shared._ZN7cutlass13device_kernelINS_4gemm6kernel13GemmUniversalIN4cute5tupleIJiiiiEEENS1_10collective13CollectiveMmaINS1_35MainloopSm100TmaUmmaWarpSpecializedILi6ELi2ELi4ENS5_IJNS4_1CILi1EEESB_SB_EEEEENS5_IJNSA_ILi128EEESE_SE_EEENS_12float_e4m3_tENS5_IJlSB_lEEENS_12float_e5m2_tESH_NS4_8TiledMMAINS4_8MMA_AtomIJNS4_10MMA_TraitsINS4_19SM100_MMA_F8F6F4_SSEJSG_SI_fSE_SE_NS4_17integral_constantINS4_4UMMA5MajorELSP_0EEESQ_NSN_INSO_7ScaleInELSR_0EEESS_EEEEEENS4_6LayoutISC_NS5_IJNSA_ILi0EEESW_SW_EEEEENS5_IJNS4_10UnderscoreESZ_SZ_EEEEENS4_13SM90_TMA_LOADENS4_14ComposedLayoutINS4_7SwizzleILi3ELi4ELi3EEENS4_18smem_ptr_flag_bitsILi8EEENSV_INS5_IJNSA_ILi8EEESE_EEENS5_IJSE_SB_EEEEEEEvNS4_8identityES12_S1C_vS1D_EENS_8epilogue10collective18CollectiveEpilogueINS1F_23Sm100TmaWarpSpecializedILi2ELi2ELi64ELb0ELb0EEEJSF_NS5_IJNSV_ISE_SB_EENSV_INSA_ILi64EEESB_EEEEESG_SH_SG_SH_NS1F_6fusion15FusionCallbacksIS1J_NS1O_17LinearCombinationISG_fSG_fLNS_15FloatRoundStyleE2EEESF_S1N_JEEENS4_5SM1004TMEM4LOAD26SM100_TMEM_LOAD_32dp32b64xES12_NS13_INS14_ILi2ELi4ELi3EEES17_NSV_INS5_IJS18_S1L_EEENS5_IJS1L_SB_EEEEEEENS4_39AutoVectorizingCopyWithAssumedAlignmentILi128EEENS4_14SM90_TMA_STOREES22_S24_S24_EEEvvEEEEvNT_6ParamsE,"aw",@nobits
	.sectionflags	@""
	.align	16
	.zero		1024


//--------------------- .nv.shared.reserved.0     --------------------------
	.section	.nv.shared.reserved.0,"aw",@nobits
	.weak		__nv_reservedSMEM_offset_0_alias
	.size		__nv_reservedSMEM_offset_0_alias, 0, 64
	.other		__nv_reservedSMEM_offset_0_alias,@"STO_CUDA_RESERVED_SHARED STV_DEFAULT"
__nv_reservedSMEM_offset_0_alias:
	.zero		0
.nv.shared.reserved.0:
	.zero		64
	.weak		__nv_reservedSMEM_tcgen05_partition
	.type		__nv_reservedSMEM_tcgen05_partition,@object
	.size		__nv_reservedSMEM_tcgen05_partition,(.L_0 - __nv_reservedSMEM_tcgen05_partition)
__nv_reservedSMEM_tcgen05_partition:
	.zero		32
.L_0:


//--------------------- .nv.global                --------------------------
	.section	.nv.global,"aw",@nobits
.nv.global:
	.type		_ZN40_INTERNAL_74316e88_4_k_cu_b6687af9_383854cute1_E,@object
	.size		_ZN40_INTERNAL_74316e88_4_k_cu_b6687af9_383854cute1_E,(_ZN40_INTERNAL_74316e88_4_k_cu_b6687af9_383854cuda3std3__45__cpo6cbeginE - _ZN40_INTERNAL_74316e88_4_k_cu_b6687af9_383854cute1_E)
_ZN40_INTERNAL_74316e88_4_k_cu_b6687af9_383854cute1_E:
	.zero		1
	.type		_ZN40_INTERNAL_74316e88_4_k_cu_b6687af9_383854cuda3std3__45__cpo6cbeginE,@object
	.size		_ZN40_INTERNAL_74316e88_4_k_cu_b6687af9_383854cuda3std3__45__cpo6cbeginE,(_ZN40_INTERNAL_74316e88_4_k_cu_b6687af9_383854cuda3std3__48in_placeE - _ZN40_INTERNAL_74316e88_4_k_cu_b6687af9_383854cuda3std3__45__cpo6cbeginE)
_ZN40_INTERNAL_74316e88_4_k_cu_b6687af9_383854cuda3std3__45__cpo6cbeginE:
	.zero		1
	.type		_ZN40_INTERNAL_74316e88_4_k_cu_b6687af9_383854cuda3std3__48in_placeE,@object
	.size		_ZN40_INTERNAL_74316e88_4_k_cu_b6687af9_383854cuda3std3__48in_placeE,(_ZN40_INTERNAL_74316e88_4_k_cu_b6687af9_383854cuda3std6ranges3__45__cpo9iter_moveE - _ZN40_INTERNAL_74316e88_4_k_cu_b6687af9_383854cuda3std3__48in_placeE)
_ZN40_INTERNAL_74316e88_4_k_cu_b6687af9_383854cuda3std3__48in_placeE:
	.zero		1
	.type		_ZN40_INTERNAL_74316e88_4_k_cu_b6687af9_383854cuda3std6ranges3__45__cpo9iter_moveE,@object
	.size		_ZN40_INTERNAL_74316e88_4_k_cu_b6687af9_383854cuda3std6ranges3__45__cpo9iter_moveE,(_ZN40_INTERNAL_74316e88_4_k_cu_b6687af9_383854cuda3std3__45__cpo5beginE - _ZN40_INTERNAL_74316e88_4_k_cu_b6687af9_383854cuda3std6ranges3__45__cpo9iter_moveE)
_ZN40_INTERNAL_74316e88_4_k_cu_b6687af9_383854cuda3std6ranges3__45__cpo9iter_moveE:
	.zero		1
	.type		_ZN40_INTERNAL_74316e88_4_k_cu_b6687af9_383854cuda3std3__45__cpo5beginE,@object
	.size		_ZN40_INTERNAL_74316e88_4_k_cu_b6687af9_383854cuda3std3__45__cpo5beginE,(_ZN40_INTERNAL_74316e88_4_k_cu_b6687af9_383854cuda3std3__442_GLOBAL__N__74316e88_4_k_cu_b6687af9_383856ignoreE - _ZN40_INTERNAL_74316e88_4_k_cu_b6687af9_383854cuda3std3__45__cpo5beginE)
_ZN40_INTERNAL_74316e88_4_k_cu_b6687af9_383854cuda3std3__45__cpo5beginE:
	.zero		1
	.type		_ZN40_INTERNAL_74316e88_4_k_cu_b6687af9_383854cuda3std3__442_GLOBAL__N__74316e88_4_k_cu_b6687af9_383856ignoreE,@object
	.size		_ZN40_INTERNAL_74316e88_4_k_cu_b6687af9_383854cuda3std3__442_GLOBAL__N__74316e88_4_k_cu_b6687af9_383856ignoreE,(_ZN40_INTERNAL_74316e88_4_k_cu_b6687af9_383854cute7productE - _ZN40_INTERNAL_74316e88_4_k_cu_b6687af9_383854cuda3std3__442_GLOBAL__N__74316e88_4_k_cu_b6687af9_383856ignoreE)
_ZN40_INTERNAL_74316e88_4_k_cu_b6687af9_383854cuda3std3__442_GLOBAL__N__74316e88_4_k_cu_b6687af9_383856ignoreE:
	.zero		1
	.type		_ZN40_INTERNAL_74316e88_4_k_cu_b6687af9_383854cute7productE,@object
	.size		_ZN40_INTERNAL_74316e88_4_k_cu_b6687af9_383854cute7productE,(_ZN40_INTERNAL_74316e88_4_k_cu_b6687af9_383854cuda3std3__45__cpo3endE - _ZN40_INTERNAL_74316e88_4_k_cu_b6687af9_383854cute7productE)
_ZN40_INTERNAL_74316e88_4_k_cu_b6687af9_383854cute7productE:
	.zero		1
	.type		_ZN40_INTERNAL_74316e88_4_k_cu_b6687af9_383854cuda3std3__45__cpo3endE,@object
	.size		_ZN40_INTERNAL_74316e88_4_k_cu_b6687af9_383854cuda3std3__45__cpo3endE,(_ZN40_INTERNAL_74316e88_4_k_cu_b6687af9_383854cuda3std3__419piecewise_constructE - _ZN40_INTERNAL_74316e88_4_k_cu_b6687af9_383854cuda3std3__45__cpo3endE)
_ZN40_INTERNAL_74316e88_4_k_cu_b6687af9_383854cuda3std3__45__cpo3endE:
	.zero		1
	.type		_ZN40_INTERNAL_74316e88_4_k_cu_b6687af9_383854cuda3std3__419piecewise_constructE,@object
	.size		_ZN40_INTERNAL_74316e88_4_k_cu_b6687af9_383854cuda3std3__419piecewise_constructE,(_ZN40_INTERNAL_74316e88_4_k_cu_b6687af9_383854cuda3std3__45__cpo4cendE - _ZN40_INTERNAL_74316e88_4_k_cu_b6687af9_383854cuda3std3__419piecewise_constructE)
_ZN40_INTERNAL_74316e88_4_k_cu_b6687af9_383854cuda3std3__419piecewise_constructE:
	.zero		1
	.type		_ZN40_INTERNAL_74316e88_4_k_cu_b6687af9_383854cuda3std3__45__cpo4cendE,@object
	.size		_ZN40_INTERNAL_74316e88_4_k_cu_b6687af9_383854cuda3std3__45__cpo4cendE,(_ZN40_INTERNAL_74316e88_4_k_cu_b6687af9_383854cuda3std6ranges3__45__cpo4swapE - _ZN40_INTERNAL_74316e88_4_k_cu_b6687af9_383854cuda3std3__45__cpo4cendE)
_ZN40_INTERNAL_74316e88_4_k_cu_b6687af9_383854cuda3std3__45__cpo4cendE:
	.zero		1
	.type		_ZN40_INTERNAL_74316e88_4_k_cu_b6687af9_383854cuda3std6ranges3__45__cpo4swapE,@object
	.size		_ZN40_INTERNAL_74316e88_4_k_cu_b6687af9_383854cuda3std6ranges3__45__cpo4swapE,(.L_10 - _ZN40_INTERNAL_74316e88_4_k_cu_b6687af9_383854cuda3std6ranges3__45__cpo4swapE)
_ZN40_INTERNAL_74316e88_4_k_cu_b6687af9_383854cuda3std6ranges3__45__cpo4swapE:
	.zero		1
.L_10:


//--------------------- .nv.constant0._ZN7cutlass13device_kernelINS_4gemm6kernel13GemmUniversalIN4cute5tupleIJiiiiEEENS1_10collective13CollectiveMmaINS1_35MainloopSm100TmaUmmaWarpSpecializedILi6ELi2ELi4ENS5_IJNS4_1CILi1EEESB_SB_EEEEENS5_IJNSA_ILi128EEESE_SE_EEENS_12float_e4m3_tENS5_IJlSB_lEEENS_12float_e5m2_tESH_NS4_8TiledMMAINS4_8MMA_AtomIJNS4_10MMA_TraitsINS4_19SM100_MMA_F8F6F4_SSEJSG_SI_fSE_SE_NS4_17integral_constantINS4_4UMMA5MajorELSP_0EEESQ_NSN_INSO_7ScaleInELSR_0EEESS_EEEEEENS4_6LayoutISC_NS5_IJNSA_ILi0EEESW_SW_EEEEENS5_IJNS4_10UnderscoreESZ_SZ_EEEEENS4_13SM90_TMA_LOADENS4_14ComposedLayoutINS4_7SwizzleILi3ELi4ELi3EEENS4_18smem_ptr_flag_bitsILi8EEENSV_INS5_IJNSA_ILi8EEESE_EEENS5_IJSE_SB_EEEEEEEvNS4_8identityES12_S1C_vS1D_EENS_8epilogue10collective18CollectiveEpilogueINS1F_23Sm100TmaWarpSpecializedILi2ELi2ELi64ELb0ELb0EEEJSF_NS5_IJNSV_ISE_SB_EENSV_INSA_ILi64EEESB_EEEEESG_SH_SG_SH_NS1F_6fusion15FusionCallbacksIS1J_NS1O_17LinearCombinationISG_fSG_fLNS_15FloatRoundStyleE2EEESF_S1N_JEEENS4_5SM1004TMEM4LOAD26SM100_TMEM_LOAD_32dp32b64xES12_NS13_INS14_ILi2ELi4ELi3EEES17_NSV_INS5_IJS18_S1L_EEENS5_IJS1L_SB_EEEEEEENS4_39AutoVectorizingCopyWithAssumedAlignmentILi128EEENS4_14SM90_TMA_STOREES22_S24_S24_EEEvvEEEEvNT_6ParamsE --------------------------
	.section	.nv.constant0._ZN7cutlass13device_kernelINS_4gemm6kernel13GemmUniversalIN4cute5tupleIJiiiiEEENS1_10collective13CollectiveMmaINS1_35MainloopSm100TmaUmmaWarpSpecializedILi6ELi2ELi4ENS5_IJNS4_1CILi1EEESB_SB_EEEEENS5_IJNSA_ILi128EEESE_SE_EEENS_12float_e4m3_tENS5_IJlSB_lEEENS_12float_e5m2_tESH_NS4_8TiledMMAINS4_8MMA_AtomIJNS4_10MMA_TraitsINS4_19SM100_MMA_F8F6F4_SSEJSG_SI_fSE_SE_NS4_17integral_constantINS4_4UMMA5MajorELSP_0EEESQ_NSN_INSO_7ScaleInELSR_0EEESS_EEEEEENS4_6LayoutISC_NS5_IJNSA_ILi0EEESW_SW_EEEEENS5_IJNS4_10UnderscoreESZ_SZ_EEEEENS4_13SM90_TMA_LOADENS4_14ComposedLayoutINS4_7SwizzleILi3ELi4ELi3EEENS4_18smem_ptr_flag_bitsILi8EEENSV_INS5_IJNSA_ILi8EEESE_EEENS5_IJSE_SB_EEEEEEEvNS4_8identityES12_S1C_vS1D_EENS_8epilogue10collective18CollectiveEpilogueINS1F_23Sm100TmaWarpSpecializedILi2ELi2ELi64ELb0ELb0EEEJSF_NS5_IJNSV_ISE_SB_EENSV_INSA_ILi64EEESB_EEEEESG_SH_SG_SH_NS1F_6fusion15FusionCallbacksIS1J_NS1O_17LinearCombinationISG_fSG_fLNS_15FloatRoundStyleE2EEESF_S1N_JEEENS4_5SM1004TMEM4LOAD26SM100_TMEM_LOAD_32dp32b64xES12_NS13_INS14_ILi2ELi4ELi3EEES17_NSV_INS5_IJS18_S1L_EEENS5_IJS1L_SB_EEEEEEENS4_39AutoVectorizingCopyWithAssumedAlignmentILi128EEENS4_14SM90_TMA_STOREES22_S24_S24_EEEvvEEEEvNT_6ParamsE,"a",@progbits
	.sectionflags	@""
	.align	4
.nv.constant0._ZN7cutlass13device_kernelINS_4gemm6kernel13GemmUniversalIN4cute5tupleIJiiiiEEENS1_10collective13CollectiveMmaINS1_35MainloopSm100TmaUmmaWarpSpecializedILi6ELi2ELi4ENS5_IJNS4_1CILi1EEESB_SB_EEEEENS5_IJNSA_ILi128EEESE_SE_EEENS_12float_e4m3_tENS5_IJlSB_lEEENS_12float_e5m2_tESH_NS4_8TiledMMAINS4_8MMA_AtomIJNS4_10MMA_TraitsINS4_19SM100_MMA_F8F6F4_SSEJSG_SI_fSE_SE_NS4_17integral_constantINS4_4UMMA5MajorELSP_0EEESQ_NSN_INSO_7ScaleInELSR_0EEESS_EEEEEENS4_6LayoutISC_NS5_IJNSA_ILi0EEESW_SW_EEEEENS5_IJNS4_10UnderscoreESZ_SZ_EEEEENS4_13SM90_TMA_LOADENS4_14ComposedLayoutINS4_7SwizzleILi3ELi4ELi3EEENS4_18smem_ptr_flag_bitsILi8EEENSV_INS5_IJNSA_ILi8EEESE_EEENS5_IJSE_SB_EEEEEEEvNS4_8identityES12_S1C_vS1D_EENS_8epilogue10collective18CollectiveEpilogueINS1F_23Sm100TmaWarpSpecializedILi2ELi2ELi64ELb0ELb0EEEJSF_NS5_IJNSV_ISE_SB_EENSV_INSA_ILi64EEESB_EEEEESG_SH_SG_SH_NS1F_6fusion15FusionCallbacksIS1J_NS1O_17LinearCombinationISG_fSG_fLNS_15FloatRoundStyleE2EEESF_S1N_JEEENS4_5SM1004TMEM4LOAD26SM100_TMEM_LOAD_32dp32b64xES12_NS13_INS14_ILi2ELi4ELi3EEES17_NSV_INS5_IJS18_S1L_EEENS5_IJS1L_SB_EEEEEEENS4_39AutoVectorizingCopyWithAssumedAlignmentILi128EEENS4_14SM90_TMA_STOREES22_S24_S24_EEEvvEEEEvNT_6ParamsE:
	.zero		2944


//--------------------- SYMBOLS --------------------------

	.type		.nv.reservedSmem.offset0,@object
	.size		.nv.reservedSmem.offset0,0x4
	.type		.nv.reservedSmem.cap,@object
	.size		.nv.reservedSmem.cap,0x4
	.type		__assertfail,@function
